//
// Generated by NVIDIA NVVM Compiler
//
// Compiler Build ID: CL-36424714
// Cuda compilation tools, release 13.0, V13.0.88
// Based on NVVM 20.0.0
//

.version 9.0
.target sm_100
.address_size 64

	// .globl	_Z13setRowReadRowPi
// _ZZ13setRowReadRowPiE4tile has been demoted
// _ZZ13setColReadColPiE4tile has been demoted
// _ZZ13setColReadRowPiE4tile has been demoted
// _ZZ13setRowReadColPiE4tile has been demoted
// _ZZ17setRowReadColIpadPiE4tile has been demoted
// _ZZ17setRowReadColRectPiE4tile has been demoted
// _ZZ20setRowReadColRectPadPiE4tile has been demoted
.extern .shared .align 16 .b8 tile[];

.visible .entry _Z13setRowReadRowPi(
	.param .u64 .ptr .align 1 _Z13setRowReadRowPi_param_0
)
{
	.reg .b32 	%r<11>;
	.reg .b64 	%rd<5>;
	// demoted variable
	.shared .align 4 .b8 _ZZ13setRowReadRowPiE4tile[4096];
	ld.param.u64 	%rd1, [_Z13setRowReadRowPi_param_0];
	cvta.to.global.u64 	%rd2, %rd1;
	mov.u32 	%r1, %tid.y;
	mov.u32 	%r2, %ntid.x;
	mov.u32 	%r3, %tid.x;
	mad.lo.s32 	%r4, %r1, %r2, %r3;
	shl.b32 	%r5, %r1, 7;
	mov.u32 	%r6, _ZZ13setRowReadRowPiE4tile;
	add.s32 	%r7, %r6, %r5;
	shl.b32 	%r8, %r3, 2;
	add.s32 	%r9, %r7, %r8;
	st.shared.u32 	[%r9], %r4;
	bar.sync 	0;
	ld.shared.u32 	%r10, [%r9];
	mul.wide.u32 	%rd3, %r4, 4;
	add.s64 	%rd4, %rd2, %rd3;
	st.global.u32 	[%rd4], %r10;
	ret;

}
	// .globl	_Z13setColReadColPi
.visible .entry _Z13setColReadColPi(
	.param .u64 .ptr .align 1 _Z13setColReadColPi_param_0
)
{
	.reg .b32 	%r<11>;
	.reg .b64 	%rd<5>;
	// demoted variable
	.shared .align 4 .b8 _ZZ13setColReadColPiE4tile[4096];
	ld.param.u64 	%rd1, [_Z13setColReadColPi_param_0];
	cvta.to.global.u64 	%rd2, %rd1;
	mov.u32 	%r1, %tid.y;
	mov.u32 	%r2, %ntid.x;
	mov.u32 	%r3, %tid.x;
	mad.lo.s32 	%r4, %r1, %r2, %r3;
	shl.b32 	%r5, %r3, 7;
	mov.u32 	%r6, _ZZ13setColReadColPiE4tile;
	add.s32 	%r7, %r6, %r5;
	shl.b32 	%r8, %r1, 2;
	add.s32 	%r9, %r7, %r8;
	st.shared.u32 	[%r9], %r4;
	bar.sync 	0;
	ld.shared.u32 	%r10, [%r9];
	mul.wide.u32 	%rd3, %r4, 4;
	add.s64 	%rd4, %rd2, %rd3;
	st.global.u32 	[%rd4], %r10;
	ret;

}
	// .globl	_Z13setColReadRowPi
.visible .entry _Z13setColReadRowPi(
	.param .u64 .ptr .align 1 _Z13setColReadRowPi_param_0
)
{
	.reg .b32 	%r<15>;
	.reg .b64 	%rd<5>;
	// demoted variable
	.shared .align 4 .b8 _ZZ13setColReadRowPiE4tile[4096];
	ld.param.u64 	%rd1, [_Z13setColReadRowPi_param_0];
	cvta.to.global.u64 	%rd2, %rd1;
	mov.u32 	%r1, %tid.y;
	mov.u32 	%r2, %ntid.x;
	mov.u32 	%r3, %tid.x;
	mad.lo.s32 	%r4, %r1, %r2, %r3;
	shl.b32 	%r5, %r3, 7;
	mov.u32 	%r6, _ZZ13setColReadRowPiE4tile;
	add.s32 	%r7, %r6, %r5;
	shl.b32 	%r8, %r1, 2;
	add.s32 	%r9, %r7, %r8;
	st.shared.u32 	[%r9], %r4;
	bar.sync 	0;
	shl.b32 	%r10, %r1, 7;
	add.s32 	%r11, %r6, %r10;
	shl.b32 	%r12, %r3, 2;
	add.s32 	%r13, %r11, %r12;
	ld.shared.u32 	%r14, [%r13];
	mul.wide.u32 	%rd3, %r4, 4;
	add.s64 	%rd4, %rd2, %rd3;
	st.global.u32 	[%rd4], %r14;
	ret;

}
	// .globl	_Z13setRowReadColPi
.visible .entry _Z13setRowReadColPi(
	.param .u64 .ptr .align 1 _Z13setRowReadColPi_param_0
)
{
	.reg .b32 	%r<15>;
	.reg .b64 	%rd<5>;
	// demoted variable
	.shared .align 4 .b8 _ZZ13setRowReadColPiE4tile[4096];
	ld.param.u64 	%rd1, [_Z13setRowReadColPi_param_0];
	cvta.to.global.u64 	%rd2, %rd1;
	mov.u32 	%r1, %tid.y;
	mov.u32 	%r2, %ntid.x;
	mov.u32 	%r3, %tid.x;
	mad.lo.s32 	%r4, %r1, %r2, %r3;
	shl.b32 	%r5, %r1, 7;
	mov.u32 	%r6, _ZZ13setRowReadColPiE4tile;
	add.s32 	%r7, %r6, %r5;
	shl.b32 	%r8, %r3, 2;
	add.s32 	%r9, %r7, %r8;
	st.shared.u32 	[%r9], %r4;
	bar.sync 	0;
	shl.b32 	%r10, %r3, 7;
	add.s32 	%r11, %r6, %r10;
	shl.b32 	%r12, %r1, 2;
	add.s32 	%r13, %r11, %r12;
	ld.shared.u32 	%r14, [%r13];
	mul.wide.u32 	%rd3, %r4, 4;
	add.s64 	%rd4, %rd2, %rd3;
	st.global.u32 	[%rd4], %r14;
	ret;

}
	// .globl	_Z16setRowReadColDynPi
.visible .entry _Z16setRowReadColDynPi(
	.param .u64 .ptr .align 1 _Z16setRowReadColDynPi_param_0
)
{
	.reg .b32 	%r<13>;
	.reg .b64 	%rd<5>;

	ld.param.u64 	%rd1, [_Z16setRowReadColDynPi_param_0];
	cvta.to.global.u64 	%rd2, %rd1;
	mov.u32 	%r1, %tid.y;
	mov.u32 	%r2, %ntid.x;
	mov.u32 	%r3, %tid.x;
	mad.lo.s32 	%r4, %r1, %r2, %r3;
	mov.u32 	%r5, %ntid.y;
	mad.lo.s32 	%r6, %r3, %r5, %r1;
	shl.b32 	%r7, %r4, 2;
	mov.u32 	%r8, tile;
	add.s32 	%r9, %r8, %r7;
	st.shared.u32 	[%r9], %r4;
	bar.sync 	0;
	shl.b32 	%r10, %r6, 2;
	add.s32 	%r11, %r8, %r10;
	ld.shared.u32 	%r12, [%r11];
	mul.wide.u32 	%rd3, %r4, 4;
	add.s64 	%rd4, %rd2, %rd3;
	st.global.u32 	[%rd4], %r12;
	ret;

}
	// .globl	_Z17setRowReadColIpadPi
.visible .entry _Z17setRowReadColIpadPi(
	.param .u64 .ptr .align 1 _Z17setRowReadColIpadPi_param_0
)
{
	.reg .b32 	%r<13>;
	.reg .b64 	%rd<5>;
	// demoted variable
	.shared .align 4 .b8 _ZZ17setRowReadColIpadPiE4tile[4224];
	ld.param.u64 	%rd1, [_Z17setRowReadColIpadPi_param_0];
	cvta.to.global.u64 	%rd2, %rd1;
	mov.u32 	%r1, %tid.y;
	mov.u32 	%r2, %ntid.x;
	mov.u32 	%r3, %tid.x;
	mad.lo.s32 	%r4, %r1, %r2, %r3;
	mov.u32 	%r5, _ZZ17setRowReadColIpadPiE4tile;
	mad.lo.s32 	%r6, %r1, 132, %r5;
	shl.b32 	%r7, %r3, 2;
	add.s32 	%r8, %r6, %r7;
	st.shared.u32 	[%r8], %r4;
	bar.sync 	0;
	mad.lo.s32 	%r9, %r3, 132, %r5;
	shl.b32 	%r10, %r1, 2;
	add.s32 	%r11, %r9, %r10;
	ld.shared.u32 	%r12, [%r11];
	mul.wide.u32 	%rd3, %r4, 4;
	add.s64 	%rd4, %rd2, %rd3;
	st.global.u32 	[%rd4], %r12;
	ret;

}
	// .globl	_Z20setRowReadColDynIpadPi
.visible .entry _Z20setRowReadColDynIpadPi(
	.param .u64 .ptr .align 1 _Z20setRowReadColDynIpadPi_param_0
)
{
	.reg .b32 	%r<14>;
	.reg .b64 	%rd<5>;

	ld.param.u64 	%rd1, [_Z20setRowReadColDynIpadPi_param_0];
	cvta.to.global.u64 	%rd2, %rd1;
	mov.u32 	%r1, %tid.y;
	mov.u32 	%r2, %ntid.x;
	mad.lo.s32 	%r3, %r1, %r2, %r1;
	mov.u32 	%r4, %tid.x;
	add.s32 	%r5, %r3, %r4;
	mad.lo.s32 	%r6, %r4, %r2, %r4;
	add.s32 	%r7, %r6, %r1;
	shl.b32 	%r8, %r5, 2;
	mov.u32 	%r9, tile;
	add.s32 	%r10, %r9, %r8;
	st.shared.u32 	[%r10], %r5;
	bar.sync 	0;
	shl.b32 	%r11, %r7, 2;
	add.s32 	%r12, %r9, %r11;
	ld.shared.u32 	%r13, [%r12];
	mul.wide.u32 	%rd3, %r5, 4;
	add.s64 	%rd4, %rd2, %rd3;
	st.global.u32 	[%rd4], %r13;
	ret;

}
	// .globl	_Z17setRowReadColRectPi
.visible .entry _Z17setRowReadColRectPi(
	.param .u64 .ptr .align 1 _Z17setRowReadColRectPi_param_0
)
{
	.reg .b32 	%r<19>;
	.reg .b64 	%rd<5>;
	// demoted variable
	.shared .align 4 .b8 _ZZ17setRowReadColRectPiE4tile[2048];
	ld.param.u64 	%rd1, [_Z17setRowReadColRectPi_param_0];
	cvta.to.global.u64 	%rd2, %rd1;
	mov.u32 	%r1, %tid.y;
	mov.u32 	%r2, %ntid.x;
	mov.u32 	%r3, %tid.x;
	mad.lo.s32 	%r4, %r1, %r2, %r3;
	mov.u32 	%r5, %ntid.y;
	div.u32 	%r6, %r4, %r5;
	mul.lo.s32 	%r7, %r6, %r5;
	sub.s32 	%r8, %r4, %r7;
	shl.b32 	%r9, %r1, 7;
	mov.u32 	%r10, _ZZ17setRowReadColRectPiE4tile;
	add.s32 	%r11, %r10, %r9;
	shl.b32 	%r12, %r3, 2;
	add.s32 	%r13, %r11, %r12;
	st.shared.u32 	[%r13], %r4;
	bar.sync 	0;
	shl.b32 	%r14, %r8, 7;
	add.s32 	%r15, %r10, %r14;
	shl.b32 	%r16, %r6, 2;
	add.s32 	%r17, %r15, %r16;
	ld.shared.u32 	%r18, [%r17];
	mul.wide.u32 	%rd3, %r4, 4;
	add.s64 	%rd4, %rd2, %rd3;
	st.global.u32 	[%rd4], %r18;
	ret;

}
	// .globl	_Z20setRowReadColRectDynPi
.visible .entry _Z20setRowReadColRectDynPi(
	.param .u64 .ptr .align 1 _Z20setRowReadColRectDynPi_param_0
)
{
	.reg .b32 	%r<16>;
	.reg .b64 	%rd<5>;

	ld.param.u64 	%rd1, [_Z20setRowReadColRectDynPi_param_0];
	cvta.to.global.u64 	%rd2, %rd1;
	mov.u32 	%r1, %tid.y;
	mov.u32 	%r2, %ntid.x;
	mov.u32 	%r3, %tid.x;
	mad.lo.s32 	%r4, %r1, %r2, %r3;
	mov.u32 	%r5, %ntid.y;
	div.u32 	%r6, %r4, %r5;
	mul.lo.s32 	%r7, %r6, %r5;
	sub.s32 	%r8, %r4, %r7;
	mad.lo.s32 	%r9, %r8, %r2, %r6;
	shl.b32 	%r10, %r4, 2;
	mov.u32 	%r11, tile;
	add.s32 	%r12, %r11, %r10;
	st.shared.u32 	[%r12], %r4;
	bar.sync 	0;
	shl.b32 	%r13, %r9, 2;
	add.s32 	%r14, %r11, %r13;
	ld.shared.u32 	%r15, [%r14];
	mul.wide.u32 	%rd3, %r4, 4;
	add.s64 	%rd4, %rd2, %rd3;
	st.global.u32 	[%rd4], %r15;
	ret;

}
	// .globl	_Z20setRowReadColRectPadPi
.visible .entry _Z20setRowReadColRectPadPi(
	.param .u64 .ptr .align 1 _Z20setRowReadColRectPadPi_param_0
)
{
	.reg .b32 	%r<17>;
	.reg .b64 	%rd<5>;
	// demoted variable
	.shared .align 4 .b8 _ZZ20setRowReadColRectPadPiE4tile[2176];
	ld.param.u64 	%rd1, [_Z20setRowReadColRectPadPi_param_0];
	cvta.to.global.u64 	%rd2, %rd1;
	mov.u32 	%r1, %tid.y;
	mov.u32 	%r2, %ntid.x;
	mov.u32 	%r3, %tid.x;
	mad.lo.s32 	%r4, %r1, %r2, %r3;
	mov.u32 	%r5, %ntid.y;
	div.u32 	%r6, %r4, %r5;
	mul.lo.s32 	%r7, %r6, %r5;
	sub.s32 	%r8, %r4, %r7;
	mov.u32 	%r9, _ZZ20setRowReadColRectPadPiE4tile;
	mad.lo.s32 	%r10, %r1, 136, %r9;
	shl.b32 	%r11, %r3, 2;
	add.s32 	%r12, %r10, %r11;
	st.shared.u32 	[%r12], %r4;
	bar.sync 	0;
	mad.lo.s32 	%r13, %r8, 136, %r9;
	shl.b32 	%r14, %r6, 2;
	add.s32 	%r15, %r13, %r14;
	ld.shared.u32 	%r16, [%r15];
	mul.wide.u32 	%rd3, %r4, 4;
	add.s64 	%rd4, %rd2, %rd3;
	st.global.u32 	[%rd4], %r16;
	ret;

}
	// .globl	_Z23setRowReadColRectDynPadPi
.visible .entry _Z23setRowReadColRectDynPadPi(
	.param .u64 .ptr .align 1 _Z23setRowReadColRectDynPadPi_param_0
)
{
	.reg .b32 	%r<18>;
	.reg .b64 	%rd<5>;

	ld.param.u64 	%rd1, [_Z23setRowReadColRectDynPadPi_param_0];
	cvta.to.global.u64 	%rd2, %rd1;
	mov.u32 	%r1, %tid.y;
	mov.u32 	%r2, %ntid.x;
	mov.u32 	%r3, %tid.x;
	mad.lo.s32 	%r4, %r1, %r2, %r3;
	mov.u32 	%r5, %ntid.y;
	div.u32 	%r6, %r4, %r5;
	mul.lo.s32 	%r7, %r6, %r5;
	sub.s32 	%r8, %r4, %r7;
	add.s32 	%r9, %r4, %r1;
	mad.lo.s32 	%r10, %r8, %r2, %r8;
	add.s32 	%r11, %r10, %r6;
	shl.b32 	%r12, %r9, 2;
	mov.u32 	%r13, tile;
	add.s32 	%r14, %r13, %r12;
	st.shared.u32 	[%r14], %r4;
	bar.sync 	0;
	shl.b32 	%r15, %r11, 2;
	add.s32 	%r16, %r13, %r15;
	ld.shared.u32 	%r17, [%r16];
	mul.wide.u32 	%rd3, %r4, 4;
	add.s64 	%rd4, %rd2, %rd3;
	st.global.u32 	[%rd4], %r17;
	ret;

}


// ===== COMPILED SASS (sm_100) =====

	.target	sm_100

	.elftype	@"ET_EXEC"


//--------------------- .note.nv.tkinfo           --------------------------
	.section	.note.nv.tkinfo,"",@"SHT_NOTE"
	.sectionflags	@"SHF_NOTE_NV_TKINFO"
	.tkinfo
        /*0018*/ 	.word	0x00000002
        /*0030*/ 	.string	""
        /*0030*/ 	.string	"ptxas"
        /*0030*/ 	.string	"Cuda compilation tools, release 13.0, V13.0.88"
        /*0030*/ 	.string	"Build cuda_13.0.r13.0/compiler.36424714_0"
        /*0030*/ 	.string	"-arch sm_100 -m 64 "



//--------------------- .note.nv.cuinfo           --------------------------
	.section	.note.nv.cuinfo,"",@"SHT_NOTE"
	.sectionflags	@"SHF_NOTE_NV_CUINFO"
        /*0018*/ 	.short	0x0002
        /*001a*/ 	.short	0x0064
        /*001c*/ 	.short	0x0082
	.zero		2


//--------------------- .nv.info                  --------------------------
	.section	.nv.info,"",@"SHT_CUDA_INFO"
	.align	4


	//----- nvinfo : EIATTR_REGCOUNT
	.align		4
        /*0000*/ 	.byte	0x04, 0x2f
        /*0002*/ 	.short	(.L_1 - .L_0)
	.align		4
.L_0:
        /*0004*/ 	.word	index@(_Z13setRowReadRowPi)
        /*0008*/ 	.word	0x0000000a


	//----- nvinfo : EIATTR_FRAME_SIZE
	.align		4
.L_1:
        /*000c*/ 	.byte	0x04, 0x11
        /*000e*/ 	.short	(.L_3 - .L_2)
	.align		4
.L_2:
        /*0010*/ 	.word	index@(_Z13setRowReadRowPi)
        /*0014*/ 	.word	0x00000000


	//----- nvinfo : EIATTR_REGCOUNT
	.align		4
.L_3:
        /*0018*/ 	.byte	0x04, 0x2f
        /*001a*/ 	.short	(.L_5 - .L_4)
	.align		4
.L_4:
        /*001c*/ 	.word	index@(_Z13setColReadColPi)
        /*0020*/ 	.word	0x0000000a


	//----- nvinfo : EIATTR_FRAME_SIZE
	.align		4
.L_5:
        /*0024*/ 	.byte	0x04, 0x11
        /*0026*/ 	.short	(.L_7 - .L_6)
	.align		4
.L_6:
        /*0028*/ 	.word	index@(_Z13setColReadColPi)
        /*002c*/ 	.word	0x00000000


	//----- nvinfo : EIATTR_REGCOUNT
	.align		4
.L_7:
        /*0030*/ 	.byte	0x04, 0x2f
        /*0032*/ 	.short	(.L_9 - .L_8)
	.align		4
.L_8:
        /*0034*/ 	.word	index@(_Z13setColReadRowPi)
        /*0038*/ 	.word	0x0000000a


	//----- nvinfo : EIATTR_FRAME_SIZE
	.align		4
.L_9:
        /*003c*/ 	.byte	0x04, 0x11
        /*003e*/ 	.short	(.L_11 - .L_10)
	.align		4
.L_10:
        /*0040*/ 	.word	index@(_Z13setColReadRowPi)
        /*0044*/ 	.word	0x00000000


	//----- nvinfo : EIATTR_REGCOUNT
	.align		4
.L_11:
        /*0048*/ 	.byte	0x04, 0x2f
        /*004a*/ 	.short	(.L_13 - .L_12)
	.align		4
.L_12:
        /*004c*/ 	.word	index@(_Z13setRowReadColPi)
        /*0050*/ 	.word	0x0000000a


	//----- nvinfo : EIATTR_FRAME_SIZE
	.align		4
.L_13:
        /*0054*/ 	.byte	0x04, 0x11
        /*0056*/ 	.short	(.L_15 - .L_14)
	.align		4
.L_14:
        /*0058*/ 	.word	index@(_Z13setRowReadColPi)
        /*005c*/ 	.word	0x00000000


	//----- nvinfo : EIATTR_REGCOUNT
	.align		4
.L_15:
        /*0060*/ 	.byte	0x04, 0x2f
        /*0062*/ 	.short	(.L_17 - .L_16)
	.align		4
.L_16:
        /*0064*/ 	.word	index@(_Z16setRowReadColDynPi)
        /*0068*/ 	.word	0x0000000a


	//----- nvinfo : EIATTR_FRAME_SIZE
	.align		4
.L_17:
        /*006c*/ 	.byte	0x04, 0x11
        /*006e*/ 	.short	(.L_19 - .L_18)
	.align		4
.L_18:
        /*0070*/ 	.word	index@(_Z16setRowReadColDynPi)
        /*0074*/ 	.word	0x00000000


	//----- nvinfo : EIATTR_REGCOUNT
	.align		4
.L_19:
        /*0078*/ 	.byte	0x04, 0x2f
        /*007a*/ 	.short	(.L_21 - .L_20)
	.align		4
.L_20:
        /*007c*/ 	.word	index@(_Z17setRowReadColIpadPi)
        /*0080*/ 	.word	0x0000000a


	//----- nvinfo : EIATTR_FRAME_SIZE
	.align		4
.L_21:
        /*0084*/ 	.byte	0x04, 0x11
        /*0086*/ 	.short	(.L_23 - .L_22)
	.align		4
.L_22:
        /*0088*/ 	.word	index@(_Z17setRowReadColIpadPi)
        /*008c*/ 	.word	0x00000000


	//----- nvinfo : EIATTR_REGCOUNT
	.align		4
.L_23:
        /*0090*/ 	.byte	0x04, 0x2f
        /*0092*/ 	.short	(.L_25 - .L_24)
	.align		4
.L_24:
        /*0094*/ 	.word	index@(_Z20setRowReadColDynIpadPi)
        /*0098*/ 	.word	0x0000000a


	//----- nvinfo : EIATTR_FRAME_SIZE
	.align		4
.L_25:
        /*009c*/ 	.byte	0x04, 0x11
        /*009e*/ 	.short	(.L_27 - .L_26)
	.align		4
.L_26:
        /*00a0*/ 	.word	index@(_Z20setRowReadColDynIpadPi)
        /*00a4*/ 	.word	0x00000000


	//----- nvinfo : EIATTR_REGCOUNT
	.align		4
.L_27:
        /*00a8*/ 	.byte	0x04, 0x2f
        /*00aa*/ 	.short	(.L_29 - .L_28)
	.align		4
.L_28:
        /*00ac*/ 	.word	index@(_Z17setRowReadColRectPi)
        /*00b0*/ 	.word	0x0000000a


	//----- nvinfo : EIATTR_FRAME_SIZE
	.align		4
.L_29:
        /*00b4*/ 	.byte	0x04, 0x11
        /*00b6*/ 	.short	(.L_31 - .L_30)
	.align		4
.L_30:
        /*00b8*/ 	.word	index@(_Z17setRowReadColRectPi)
        /*00bc*/ 	.word	0x00000000


	//----- nvinfo : EIATTR_REGCOUNT
	.align		4
.L_31:
        /*00c0*/ 	.byte	0x04, 0x2f
        /*00c2*/ 	.short	(.L_33 - .L_32)
	.align		4
.L_32:
        /*00c4*/ 	.word	index@(_Z20setRowReadColRectDynPi)
        /*00c8*/ 	.word	0x0000000a


	//----- nvinfo : EIATTR_FRAME_SIZE
	.align		4
.L_33:
        /*00cc*/ 	.byte	0x04, 0x11
        /*00ce*/ 	.short	(.L_35 - .L_34)
	.align		4
.L_34:
        /*00d0*/ 	.word	index@(_Z20setRowReadColRectDynPi)
        /*00d4*/ 	.word	0x00000000


	//----- nvinfo : EIATTR_REGCOUNT
	.align		4
.L_35:
        /*00d8*/ 	.byte	0x04, 0x2f
        /*00da*/ 	.short	(.L_37 - .L_36)
	.align		4
.L_36:
        /*00dc*/ 	.word	index@(_Z20setRowReadColRectPadPi)
        /*00e0*/ 	.word	0x0000000a


	//----- nvinfo : EIATTR_FRAME_SIZE
	.align		4
.L_37:
        /*00e4*/ 	.byte	0x04, 0x11
        /*00e6*/ 	.short	(.L_39 - .L_38)
	.align		4
.L_38:
        /*00e8*/ 	.word	index@(_Z20setRowReadColRectPadPi)
        /*00ec*/ 	.word	0x00000000


	//----- nvinfo : EIATTR_REGCOUNT
	.align		4
.L_39:
        /*00f0*/ 	.byte	0x04, 0x2f
        /*00f2*/ 	.short	(.L_41 - .L_40)
	.align		4
.L_40:
        /*00f4*/ 	.word	index@(_Z23setRowReadColRectDynPadPi)
        /*00f8*/ 	.word	0x0000000a


	//----- nvinfo : EIATTR_FRAME_SIZE
	.align		4
.L_41:
        /*00fc*/ 	.byte	0x04, 0x11
        /*00fe*/ 	.short	(.L_43 - .L_42)
	.align		4
.L_42:
        /*0100*/ 	.word	index@(_Z23setRowReadColRectDynPadPi)
        /*0104*/ 	.word	0x00000000


	//----- nvinfo : EIATTR_MIN_STACK_SIZE
	.align		4
.L_43:
        /*0108*/ 	.byte	0x04, 0x12
        /*010a*/ 	.short	(.L_45 - .L_44)
	.align		4
.L_44:
        /*010c*/ 	.word	index@(_Z23setRowReadColRectDynPadPi)
        /*0110*/ 	.word	0x00000000


	//----- nvinfo : EIATTR_MIN_STACK_SIZE
	.align		4
.L_45:
        /*0114*/ 	.byte	0x04, 0x12
        /*0116*/ 	.short	(.L_47 - .L_46)
	.align		4
.L_46:
        /*0118*/ 	.word	index@(_Z20setRowReadColRectPadPi)
        /*011c*/ 	.word	0x00000000


	//----- nvinfo : EIATTR_MIN_STACK_SIZE
	.align		4
.L_47:
        /*0120*/ 	.byte	0x04, 0x12
        /*0122*/ 	.short	(.L_49 - .L_48)
	.align		4
.L_48:
        /*0124*/ 	.word	index@(_Z20setRowReadColRectDynPi)
        /*0128*/ 	.word	0x00000000


	//----- nvinfo : EIATTR_MIN_STACK_SIZE
	.align		4
.L_49:
        /*012c*/ 	.byte	0x04, 0x12
        /*012e*/ 	.short	(.L_51 - .L_50)
	.align		4
.L_50:
        /*0130*/ 	.word	index@(_Z17setRowReadColRectPi)
        /*0134*/ 	.word	0x00000000


	//----- nvinfo : EIATTR_MIN_STACK_SIZE
	.align		4
.L_51:
        /*0138*/ 	.byte	0x04, 0x12
        /*013a*/ 	.short	(.L_53 - .L_52)
	.align		4
.L_52:
        /*013c*/ 	.word	index@(_Z20setRowReadColDynIpadPi)
        /*0140*/ 	.word	0x00000000


	//----- nvinfo : EIATTR_MIN_STACK_SIZE
	.align		4
.L_53:
        /*0144*/ 	.byte	0x04, 0x12
        /*0146*/ 	.short	(.L_55 - .L_54)
	.align		4
.L_54:
        /*0148*/ 	.word	index@(_Z17setRowReadColIpadPi)
        /*014c*/ 	.word	0x00000000


	//----- nvinfo : EIATTR_MIN_STACK_SIZE
	.align		4
.L_55:
        /*0150*/ 	.byte	0x04, 0x12
        /*0152*/ 	.short	(.L_57 - .L_56)
	.align		4
.L_56:
        /*0154*/ 	.word	index@(_Z16setRowReadColDynPi)
        /*0158*/ 	.word	0x00000000


	//----- nvinfo : EIATTR_MIN_STACK_SIZE
	.align		4
.L_57:
        /*015c*/ 	.byte	0x04, 0x12
        /*015e*/ 	.short	(.L_59 - .L_58)
	.align		4
.L_58:
        /*0160*/ 	.word	index@(_Z13setRowReadColPi)
        /*0164*/ 	.word	0x00000000


	//----- nvinfo : EIATTR_MIN_STACK_SIZE
	.align		4
.L_59:
        /*0168*/ 	.byte	0x04, 0x12
        /*016a*/ 	.short	(.L_61 - .L_60)
	.align		4
.L_60:
        /*016c*/ 	.word	index@(_Z13setColReadRowPi)
        /*0170*/ 	.word	0x00000000


	//----- nvinfo : EIATTR_MIN_STACK_SIZE
	.align		4
.L_61:
        /*0174*/ 	.byte	0x04, 0x12
        /*0176*/ 	.short	(.L_63 - .L_62)
	.align		4
.L_62:
        /*0178*/ 	.word	index@(_Z13setColReadColPi)
        /*017c*/ 	.word	0x00000000


	//----- nvinfo : EIATTR_MIN_STACK_SIZE
	.align		4
.L_63:
        /*0180*/ 	.byte	0x04, 0x12
        /*0182*/ 	.short	(.L_65 - .L_64)
	.align		4
.L_64:
        /*0184*/ 	.word	index@(_Z13setRowReadRowPi)
        /*0188*/ 	.word	0x00000000
.L_65:


//--------------------- .nv.compat                --------------------------
	.section	.nv.compat,"",@"SHT_CUDA_COMPAT_INFO"
	.align	4
        /*0000*/ 	.byte	0x02, 0x09, 0x00, 0x00, 0x02, 0x02, 0x01, 0x00, 0x02, 0x05, 0x05, 0x00, 0x03, 0x07, 0x01, 0x01
        /*0010*/ 	.byte	0x02, 0x03, 0x00, 0x00, 0x02, 0x06, 0x01, 0x00, 0x04, 0x0b, 0x08, 0x00, 0x09, 0x00, 0x00, 0x00
        /*0020*/ 	.byte	0x00, 0x00, 0x00, 0x00


//--------------------- .nv.info._Z23setRowReadColRectDynPadPi --------------------------
	.section	.nv.info._Z23setRowReadColRectDynPadPi,"",@"SHT_CUDA_INFO"
	.sectionflags	@""
	.align	4


	//----- nvinfo : EIATTR_CUDA_API_VERSION
	.align		4
        /*0000*/ 	.byte	0x04, 0x37
        /*0002*/ 	.short	(.L_67 - .L_66)
.L_66:
        /*0004*/ 	.word	0x00000082


	//----- nvinfo : EIATTR_KPARAM_INFO
	.align		4
.L_67:
        /*0008*/ 	.byte	0x04, 0x17
        /*000a*/ 	.short	(.L_69 - .L_68)
.L_68:
        /*000c*/ 	.word	0x00000000
        /*0010*/ 	.short	0x0000
        /*0012*/ 	.short	0x0000
        /*0014*/ 	.byte	0x00, 0xf5, 0x21, 0x00


	//----- nvinfo : EIATTR_SPARSE_MMA_MASK
	.align		4
.L_69:
        /*0018*/ 	.byte	0x03, 0x50
        /*001a*/ 	.short	0x0000


	//----- nvinfo : EIATTR_MAXREG_COUNT
	.align		4
        /*001c*/ 	.byte	0x03, 0x1b
        /*001e*/ 	.short	0x00ff


	//----- nvinfo : EIATTR_NUM_BARRIERS
	.align		4
        /*0020*/ 	.byte	0x02, 0x4c
        /*0022*/ 	.byte	0x01
	.zero		1


	//----- nvinfo : EIATTR_MERCURY_ISA_VERSION
	.align		4
        /*0024*/ 	.byte	0x03, 0x5f
        /*0026*/ 	.short	0x0101


	//----- nvinfo : EIATTR_VRC_CTA_INIT_COUNT
	.align		4
        /*0028*/ 	.byte	0x02, 0x4a
	.zero		1
	.zero		1


	//----- nvinfo : EIATTR_EXIT_INSTR_OFFSETS
	.align		4
        /*002c*/ 	.byte	0x04, 0x1c
        /*002e*/ 	.short	(.L_71 - .L_70)


	//   ....[0]....
.L_70:
        /*0030*/ 	.word	0x00000290


	//----- nvinfo : EIATTR_CBANK_PARAM_SIZE
	.align		4
.L_71:
        /*0034*/ 	.byte	0x03, 0x19
        /*0036*/ 	.short	0x0008


	//----- nvinfo : EIATTR_PARAM_CBANK
	.align		4
        /*0038*/ 	.byte	0x04, 0x0a
        /*003a*/ 	.short	(.L_73 - .L_72)
	.align		4
.L_72:
        /*003c*/ 	.word	index@(.nv.constant0._Z23setRowReadColRectDynPadPi)
        /*0040*/ 	.short	0x0380
        /*0042*/ 	.short	0x0008


	//----- nvinfo : EIATTR_SW_WAR
	.align		4
.L_73:
        /*0044*/ 	.byte	0x04, 0x36
        /*0046*/ 	.short	(.L_75 - .L_74)
.L_74:
        /*0048*/ 	.word	0x00000008
.L_75:


//--------------------- .nv.info._Z20setRowReadColRectPadPi --------------------------
	.section	.nv.info._Z20setRowReadColRectPadPi,"",@"SHT_CUDA_INFO"
	.sectionflags	@""
	.align	4


	//----- nvinfo : EIATTR_CUDA_API_VERSION
	.align		4
        /*0000*/ 	.byte	0x04, 0x37
        /*0002*/ 	.short	(.L_77 - .L_76)
.L_76:
        /*0004*/ 	.word	0x00000082


	//----- nvinfo : EIATTR_KPARAM_INFO
	.align		4
.L_77:
        /*0008*/ 	.byte	0x04, 0x17
        /*000a*/ 	.short	(.L_79 - .L_78)
.L_78:
        /*000c*/ 	.word	0x00000000
        /*0010*/ 	.short	0x0000
        /*0012*/ 	.short	0x0000
        /*0014*/ 	.byte	0x00, 0xf5, 0x21, 0x00


	//----- nvinfo : EIATTR_SPARSE_MMA_MASK
	.align		4
.L_79:
        /*0018*/ 	.byte	0x03, 0x50
        /*001a*/ 	.short	0x0000


	//----- nvinfo : EIATTR_MAXREG_COUNT
	.align		4
        /*001c*/ 	.byte	0x03, 0x1b
        /*001e*/ 	.short	0x00ff


	//----- nvinfo : EIATTR_NUM_BARRIERS
	.align		4
        /*0020*/ 	.byte	0x02, 0x4c
        /*0022*/ 	.byte	0x01
	.zero		1


	//----- nvinfo : EIATTR_MERCURY_ISA_VERSION
	.align		4
        /*0024*/ 	.byte	0x03, 0x5f
        /*0026*/ 	.short	0x0101


	//----- nvinfo : EIATTR_VRC_CTA_INIT_COUNT
	.align		4
        /*0028*/ 	.byte	0x02, 0x4a
	.zero		1
	.zero		1


	//----- nvinfo : EIATTR_EXIT_INSTR_OFFSETS
	.align		4
        /*002c*/ 	.byte	0x04, 0x1c
        /*002e*/ 	.short	(.L_81 - .L_80)


	//   ....[0]....
.L_80:
        /*0030*/ 	.word	0x00000280


	//----- nvinfo : EIATTR_CBANK_PARAM_SIZE
	.align		4
.L_81:
        /*0034*/ 	.byte	0x03, 0x19
        /*0036*/ 	.short	0x0008


	//----- nvinfo : EIATTR_PARAM_CBANK
	.align		4
        /*0038*/ 	.byte	0x04, 0x0a
        /*003a*/ 	.short	(.L_83 - .L_82)
	.align		4
.L_82:
        /*003c*/ 	.word	index@(.nv.constant0._Z20setRowReadColRectPadPi)
        /*0040*/ 	.short	0x0380
        /*0042*/ 	.short	0x0008


	//----- nvinfo : EIATTR_SW_WAR
	.align		4
.L_83:
        /*0044*/ 	.byte	0x04, 0x36
        /*0046*/ 	.short	(.L_85 - .L_84)
.L_84:
        /*0048*/ 	.word	0x00000008
.L_85:


//--------------------- .nv.info._Z20setRowReadColRectDynPi --------------------------
	.section	.nv.info._Z20setRowReadColRectDynPi,"",@"SHT_CUDA_INFO"
	.sectionflags	@""
	.align	4


	//----- nvinfo : EIATTR_CUDA_API_VERSION
	.align		4
        /*0000*/ 	.byte	0x04, 0x37
        /*0002*/ 	.short	(.L_87 - .L_86)
.L_86:
        /*0004*/ 	.word	0x00000082


	//----- nvinfo : EIATTR_KPARAM_INFO
	.align		4
.L_87:
        /*0008*/ 	.byte	0x04, 0x17
        /*000a*/ 	.short	(.L_89 - .L_88)
.L_88:
        /*000c*/ 	.word	0x00000000
        /*0010*/ 	.short	0x0000
        /*0012*/ 	.short	0x0000
        /*0014*/ 	.byte	0x00, 0xf5, 0x21, 0x00


	//----- nvinfo : EIATTR_SPARSE_MMA_MASK
	.align		4
.L_89:
        /*0018*/ 	.byte	0x03, 0x50
        /*001a*/ 	.short	0x0000


	//----- nvinfo : EIATTR_MAXREG_COUNT
	.align		4
        /*001c*/ 	.byte	0x03, 0x1b
        /*001e*/ 	.short	0x00ff


	//----- nvinfo : EIATTR_NUM_BARRIERS
	.align		4
        /*0020*/ 	.byte	0x02, 0x4c
        /*0022*/ 	.byte	0x01
	.zero		1


	//----- nvinfo : EIATTR_MERCURY_ISA_VERSION
	.align		4
        /*0024*/ 	.byte	0x03, 0x5f
        /*0026*/ 	.short	0x0101


	//----- nvinfo : EIATTR_VRC_CTA_INIT_COUNT
	.align		4
        /*0028*/ 	.byte	0x02, 0x4a
	.zero		1
	.zero		1


	//----- nvinfo : EIATTR_EXIT_INSTR_OFFSETS
	.align		4
        /*002c*/ 	.byte	0x04, 0x1c
        /*002e*/ 	.short	(.L_91 - .L_90)


	//   ....[0]....
.L_90:
        /*0030*/ 	.word	0x00000270


	//----- nvinfo : EIATTR_CBANK_PARAM_SIZE
	.align		4
.L_91:
        /*0034*/ 	.byte	0x03, 0x19
        /*0036*/ 	.short	0x0008


	//----- nvinfo : EIATTR_PARAM_CBANK
	.align		4
        /*0038*/ 	.byte	0x04, 0x0a
        /*003a*/ 	.short	(.L_93 - .L_92)
	.align		4
.L_92:
        /*003c*/ 	.word	index@(.nv.constant0._Z20setRowReadColRectDynPi)
        /*0040*/ 	.short	0x0380
        /*0042*/ 	.short	0x0008


	//----- nvinfo : EIATTR_SW_WAR
	.align		4
.L_93:
        /*0044*/ 	.byte	0x04, 0x36
        /*0046*/ 	.short	(.L_95 - .L_94)
.L_94:
        /*0048*/ 	.word	0x00000008
.L_95:


//--------------------- .nv.info._Z17setRowReadColRectPi --------------------------
	.section	.nv.info._Z17setRowReadColRectPi,"",@"SHT_CUDA_INFO"
	.sectionflags	@""
	.align	4


	//----- nvinfo : EIATTR_CUDA_API_VERSION
	.align		4
        /*0000*/ 	.byte	0x04, 0x37
        /*0002*/ 	.short	(.L_97 - .L_96)
.L_96:
        /*0004*/ 	.word	0x00000082


	//----- nvinfo : EIATTR_KPARAM_INFO
	.align		4
.L_97:
        /*0008*/ 	.byte	0x04, 0x17
        /*000a*/ 	.short	(.L_99 - .L_98)
.L_98:
        /*000c*/ 	.word	0x00000000
        /*0010*/ 	.short	0x0000
        /*0012*/ 	.short	0x0000
        /*0014*/ 	.byte	0x00, 0xf5, 0x21, 0x00


	//----- nvinfo : EIATTR_SPARSE_MMA_MASK
	.align		4
.L_99:
        /*0018*/ 	.byte	0x03, 0x50
        /*001a*/ 	.short	0x0000


	//----- nvinfo : EIATTR_MAXREG_COUNT
	.align		4
        /*001c*/ 	.byte	0x03, 0x1b
        /*001e*/ 	.short	0x00ff


	//----- nvinfo : EIATTR_NUM_BARRIERS
	.align		4
        /*0020*/ 	.byte	0x02, 0x4c
        /*0022*/ 	.byte	0x01
	.zero		1


	//----- nvinfo : EIATTR_MERCURY_ISA_VERSION
	.align		4
        /*0024*/ 	.byte	0x03, 0x5f
        /*0026*/ 	.short	0x0101


	//----- nvinfo : EIATTR_VRC_CTA_INIT_COUNT
	.align		4
        /*0028*/ 	.byte	0x02, 0x4a
	.zero		1
	.zero		1


	//----- nvinfo : EIATTR_EXIT_INSTR_OFFSETS
	.align		4
        /*002c*/ 	.byte	0x04, 0x1c
        /*002e*/ 	.short	(.L_101 - .L_100)


	//   ....[0]....
.L_100:
        /*0030*/ 	.word	0x00000280


	//----- nvinfo : EIATTR_CBANK_PARAM_SIZE
	.align		4
.L_101:
        /*0034*/ 	.byte	0x03, 0x19
        /*0036*/ 	.short	0x0008


	//----- nvinfo : EIATTR_PARAM_CBANK
	.align		4
        /*0038*/ 	.byte	0x04, 0x0a
        /*003a*/ 	.short	(.L_103 - .L_102)
	.align		4
.L_102:
        /*003c*/ 	.word	index@(.nv.constant0._Z17setRowReadColRectPi)
        /*0040*/ 	.short	0x0380
        /*0042*/ 	.short	0x0008


	//----- nvinfo : EIATTR_SW_WAR
	.align		4
.L_103:
        /*0044*/ 	.byte	0x04, 0x36
        /*0046*/ 	.short	(.L_105 - .L_104)
.L_104:
        /*0048*/ 	.word	0x00000008
.L_105:


//--------------------- .nv.info._Z20setRowReadColDynIpadPi --------------------------
	.section	.nv.info._Z20setRowReadColDynIpadPi,"",@"SHT_CUDA_INFO"
	.sectionflags	@""
	.align	4


	//----- nvinfo : EIATTR_CUDA_API_VERSION
	.align		4
        /*0000*/ 	.byte	0x04, 0x37
        /*0002*/ 	.short	(.L_107 - .L_106)
.L_106:
        /*0004*/ 	.word	0x00000082


	//----- nvinfo : EIATTR_KPARAM_INFO
	.align		4
.L_107:
        /*0008*/ 	.byte	0x04, 0x17
        /*000a*/ 	.short	(.L_109 - .L_108)
.L_108:
        /*000c*/ 	.word	0x00000000
        /*0010*/ 	.short	0x0000
        /*0012*/ 	.short	0x0000
        /*0014*/ 	.byte	0x00, 0xf5, 0x21, 0x00


	//----- nvinfo : EIATTR_SPARSE_MMA_MASK
	.align		4
.L_109:
        /*0018*/ 	.byte	0x03, 0x50
        /*001a*/ 	.short	0x0000


	//----- nvinfo : EIATTR_MAXREG_COUNT
	.align		4
        /*001c*/ 	.byte	0x03, 0x1b
        /*001e*/ 	.short	0x00ff


	//----- nvinfo : EIATTR_NUM_BARRIERS
	.align		4
        /*0020*/ 	.byte	0x02, 0x4c
        /*0022*/ 	.byte	0x01
	.zero		1


	//----- nvinfo : EIATTR_MERCURY_ISA_VERSION
	.align		4
        /*0024*/ 	.byte	0x03, 0x5f
        /*0026*/ 	.short	0x0101


	//----- nvinfo : EIATTR_VRC_CTA_INIT_COUNT
	.align		4
        /*0028*/ 	.byte	0x02, 0x4a
	.zero		1
	.zero		1


	//----- nvinfo : EIATTR_EXIT_INSTR_OFFSETS
	.align		4
        /*002c*/ 	.byte	0x04, 0x1c
        /*002e*/ 	.short	(.L_111 - .L_110)


	//   ....[0]....
.L_110:
        /*0030*/ 	.word	0x00000140


	//----- nvinfo : EIATTR_CBANK_PARAM_SIZE
	.align		4
.L_111:
        /*0034*/ 	.byte	0x03, 0x19
        /*0036*/ 	.short	0x0008


	//----- nvinfo : EIATTR_PARAM_CBANK
	.align		4
        /*0038*/ 	.byte	0x04, 0x0a
        /*003a*/ 	.short	(.L_113 - .L_112)
	.align		4
.L_112:
        /*003c*/ 	.word	index@(.nv.constant0._Z20setRowReadColDynIpadPi)
        /*0040*/ 	.short	0x0380
        /*0042*/ 	.short	0x0008


	//----- nvinfo : EIATTR_SW_WAR
	.align		4
.L_113:
        /*0044*/ 	.byte	0x04, 0x36
        /*0046*/ 	.short	(.L_115 - .L_114)
.L_114:
        /*0048*/ 	.word	0x00000008
.L_115:


//--------------------- .nv.info._Z17setRowReadColIpadPi --------------------------
	.section	.nv.info._Z17setRowReadColIpadPi,"",@"SHT_CUDA_INFO"
	.sectionflags	@""
	.align	4


	//----- nvinfo : EIATTR_CUDA_API_VERSION
	.align		4
        /*0000*/ 	.byte	0x04, 0x37
        /*0002*/ 	.short	(.L_117 - .L_116)
.L_116:
        /*0004*/ 	.word	0x00000082


	//----- nvinfo : EIATTR_KPARAM_INFO
	.align		4
.L_117:
        /*0008*/ 	.byte	0x04, 0x17
        /*000a*/ 	.short	(.L_119 - .L_118)
.L_118:
        /*000c*/ 	.word	0x00000000
        /*0010*/ 	.short	0x0000
        /*0012*/ 	.short	0x0000
        /*0014*/ 	.byte	0x00, 0xf5, 0x21, 0x00


	//----- nvinfo : EIATTR_SPARSE_MMA_MASK
	.align		4
.L_119:
        /*0018*/ 	.byte	0x03, 0x50
        /*001a*/ 	.short	0x0000


	//----- nvinfo : EIATTR_MAXREG_COUNT
	.align		4
        /*001c*/ 	.byte	0x03, 0x1b
        /*001e*/ 	.short	0x00ff


	//----- nvinfo : EIATTR_NUM_BARRIERS
	.align		4
        /*0020*/ 	.byte	0x02, 0x4c
        /*0022*/ 	.byte	0x01
	.zero		1


	//----- nvinfo : EIATTR_MERCURY_ISA_VERSION
	.align		4
        /*0024*/ 	.byte	0x03, 0x5f
        /*0026*/ 	.short	0x0101


	//----- nvinfo : EIATTR_VRC_CTA_INIT_COUNT
	.align		4
        /*0028*/ 	.byte	0x02, 0x4a
	.zero		1
	.zero		1


	//----- nvinfo : EIATTR_EXIT_INSTR_OFFSETS
	.align		4
        /*002c*/ 	.byte	0x04, 0x1c
        /*002e*/ 	.short	(.L_121 - .L_120)


	//   ....[0]....
.L_120:
        /*0030*/ 	.word	0x00000130


	//----- nvinfo : EIATTR_CBANK_PARAM_SIZE
	.align		4
.L_121:
        /*0034*/ 	.byte	0x03, 0x19
        /*0036*/ 	.short	0x0008


	//----- nvinfo : EIATTR_PARAM_CBANK
	.align		4
        /*0038*/ 	.byte	0x04, 0x0a
        /*003a*/ 	.short	(.L_123 - .L_122)
	.align		4
.L_122:
        /*003c*/ 	.word	index@(.nv.constant0._Z17setRowReadColIpadPi)
        /*0040*/ 	.short	0x0380
        /*0042*/ 	.short	0x0008


	//----- nvinfo : EIATTR_SW_WAR
	.align		4
.L_123:
        /*0044*/ 	.byte	0x04, 0x36
        /*0046*/ 	.short	(.L_125 - .L_124)
.L_124:
        /*0048*/ 	.word	0x00000008
.L_125:


//--------------------- .nv.info._Z16setRowReadColDynPi --------------------------
	.section	.nv.info._Z16setRowReadColDynPi,"",@"SHT_CUDA_INFO"
	.sectionflags	@""
	.align	4


	//----- nvinfo : EIATTR_CUDA_API_VERSION
	.align		4
        /*0000*/ 	.byte	0x04, 0x37
        /*0002*/ 	.short	(.L_127 - .L_126)
.L_126:
        /*0004*/ 	.word	0x00000082


	//----- nvinfo : EIATTR_KPARAM_INFO
	.align		4
.L_127:
        /*0008*/ 	.byte	0x04, 0x17
        /*000a*/ 	.short	(.L_129 - .L_128)
.L_128:
        /*000c*/ 	.word	0x00000000
        /*0010*/ 	.short	0x0000
        /*0012*/ 	.short	0x0000
        /*0014*/ 	.byte	0x00, 0xf5, 0x21, 0x00


	//----- nvinfo : EIATTR_SPARSE_MMA_MASK
	.align		4
.L_129:
        /*0018*/ 	.byte	0x03, 0x50
        /*001a*/ 	.short	0x0000


	//----- nvinfo : EIATTR_MAXREG_COUNT
	.align		4
        /*001c*/ 	.byte	0x03, 0x1b
        /*001e*/ 	.short	0x00ff


	//----- nvinfo : EIATTR_NUM_BARRIERS
	.align		4
        /*0020*/ 	.byte	0x02, 0x4c
        /*0022*/ 	.byte	0x01
	.zero		1


	//----- nvinfo : EIATTR_MERCURY_ISA_VERSION
	.align		4
        /*0024*/ 	.byte	0x03, 0x5f
        /*0026*/ 	.short	0x0101


	//----- nvinfo : EIATTR_VRC_CTA_INIT_COUNT
	.align		4
        /*0028*/ 	.byte	0x02, 0x4a
	.zero		1
	.zero		1


	//----- nvinfo : EIATTR_EXIT_INSTR_OFFSETS
	.align		4
        /*002c*/ 	.byte	0x04, 0x1c
        /*002e*/ 	.short	(.L_131 - .L_130)


	//   ....[0]....
.L_130:
        /*0030*/ 	.word	0x00000130


	//----- nvinfo : EIATTR_CBANK_PARAM_SIZE
	.align		4
.L_131:
        /*0034*/ 	.byte	0x03, 0x19
        /*0036*/ 	.short	0x0008


	//----- nvinfo : EIATTR_PARAM_CBANK
	.align		4
        /*0038*/ 	.byte	0x04, 0x0a
        /*003a*/ 	.short	(.L_133 - .L_132)
	.align		4
.L_132:
        /*003c*/ 	.word	index@(.nv.constant0._Z16setRowReadColDynPi)
        /*0040*/ 	.short	0x0380
        /*0042*/ 	.short	0x0008


	//----- nvinfo : EIATTR_SW_WAR
	.align		4
.L_133:
        /*0044*/ 	.byte	0x04, 0x36
        /*0046*/ 	.short	(.L_135 - .L_134)
.L_134:
        /*0048*/ 	.word	0x00000008
.L_135:


//--------------------- .nv.info._Z13setRowReadColPi --------------------------
	.section	.nv.info._Z13setRowReadColPi,"",@"SHT_CUDA_INFO"
	.sectionflags	@""
	.align	4


	//----- nvinfo : EIATTR_CUDA_API_VERSION
	.align		4
        /*0000*/ 	.byte	0x04, 0x37
        /*0002*/ 	.short	(.L_137 - .L_136)
.L_136:
        /*0004*/ 	.word	0x00000082


	//----- nvinfo : EIATTR_KPARAM_INFO
	.align		4
.L_137:
        /*0008*/ 	.byte	0x04, 0x17
        /*000a*/ 	.short	(.L_139 - .L_138)
.L_138:
        /*000c*/ 	.word	0x00000000
        /*0010*/ 	.short	0x0000
        /*0012*/ 	.short	0x0000
        /*0014*/ 	.byte	0x00, 0xf5, 0x21, 0x00


	//----- nvinfo : EIATTR_SPARSE_MMA_MASK
	.align		4
.L_139:
        /*0018*/ 	.byte	0x03, 0x50
        /*001a*/ 	.short	0x0000


	//----- nvinfo : EIATTR_MAXREG_COUNT
	.align		4
        /*001c*/ 	.byte	0x03, 0x1b
        /*001e*/ 	.short	0x00ff


	//----- nvinfo : EIATTR_NUM_BARRIERS
	.align		4
        /*0020*/ 	.byte	0x02, 0x4c
        /*0022*/ 	.byte	0x01
	.zero		1


	//----- nvinfo : EIATTR_MERCURY_ISA_VERSION
	.align		4
        /*0024*/ 	.byte	0x03, 0x5f
        /*0026*/ 	.short	0x0101


	//----- nvinfo : EIATTR_VRC_CTA_INIT_COUNT
	.align		4
        /*0028*/ 	.byte	0x02, 0x4a
	.zero		1
	.zero		1


	//----- nvinfo : EIATTR_EXIT_INSTR_OFFSETS
	.align		4
        /*002c*/ 	.byte	0x04, 0x1c
        /*002e*/ 	.short	(.L_141 - .L_140)


	//   ....[0]....
.L_140:
        /*0030*/ 	.word	0x00000130


	//----- nvinfo : EIATTR_CBANK_PARAM_SIZE
	.align		4
.L_141:
        /*0034*/ 	.byte	0x03, 0x19
        /*0036*/ 	.short	0x0008


	//----- nvinfo : EIATTR_PARAM_CBANK
	.align		4
        /*0038*/ 	.byte	0x04, 0x0a
        /*003a*/ 	.short	(.L_143 - .L_142)
	.align		4
.L_142:
        /*003c*/ 	.word	index@(.nv.constant0._Z13setRowReadColPi)
        /*0040*/ 	.short	0x0380
        /*0042*/ 	.short	0x0008


	//----- nvinfo : EIATTR_SW_WAR
	.align		4
.L_143:
        /*0044*/ 	.byte	0x04, 0x36
        /*0046*/ 	.short	(.L_145 - .L_144)
.L_144:
        /*0048*/ 	.word	0x00000008
.L_145:


//--------------------- .nv.info._Z13setColReadRowPi --------------------------
	.section	.nv.info._Z13setColReadRowPi,"",@"SHT_CUDA_INFO"
	.sectionflags	@""
	.align	4


	//----- nvinfo : EIATTR_CUDA_API_VERSION
	.align		4
        /*0000*/ 	.byte	0x04, 0x37
        /*0002*/ 	.short	(.L_147 - .L_146)
.L_146:
        /*0004*/ 	.word	0x00000082


	//----- nvinfo : EIATTR_KPARAM_INFO
	.align		4
.L_147:
        /*0008*/ 	.byte	0x04, 0x17
        /*000a*/ 	.short	(.L_149 - .L_148)
.L_148:
        /*000c*/ 	.word	0x00000000
        /*0010*/ 	.short	0x0000
        /*0012*/ 	.short	0x0000
        /*0014*/ 	.byte	0x00, 0xf5, 0x21, 0x00


	//----- nvinfo : EIATTR_SPARSE_MMA_MASK
	.align		4
.L_149:
        /*0018*/ 	.byte	0x03, 0x50
        /*001a*/ 	.short	0x0000


	//----- nvinfo : EIATTR_MAXREG_COUNT
	.align		4
        /*001c*/ 	.byte	0x03, 0x1b
        /*001e*/ 	.short	0x00ff


	//----- nvinfo : EIATTR_NUM_BARRIERS
	.align		4
        /*0020*/ 	.byte	0x02, 0x4c
        /*0022*/ 	.byte	0x01
	.zero		1


	//----- nvinfo : EIATTR_MERCURY_ISA_VERSION
	.align		4
        /*0024*/ 	.byte	0x03, 0x5f
        /*0026*/ 	.short	0x0101


	//----- nvinfo : EIATTR_VRC_CTA_INIT_COUNT
	.align		4
        /*0028*/ 	.byte	0x02, 0x4a
	.zero		1
	.zero		1


	//----- nvinfo : EIATTR_EXIT_INSTR_OFFSETS
	.align		4
        /*002c*/ 	.byte	0x04, 0x1c
        /*002e*/ 	.short	(.L_151 - .L_150)


	//   ....[0]....
.L_150:
        /*0030*/ 	.word	0x00000130


	//----- nvinfo : EIATTR_CBANK_PARAM_SIZE
	.align		4
.L_151:
        /*0034*/ 	.byte	0x03, 0x19
        /*0036*/ 	.short	0x0008


	//----- nvinfo : EIATTR_PARAM_CBANK
	.align		4
        /*0038*/ 	.byte	0x04, 0x0a
        /*003a*/ 	.short	(.L_153 - .L_152)
	.align		4
.L_152:
        /*003c*/ 	.word	index@(.nv.constant0._Z13setColReadRowPi)
        /*0040*/ 	.short	0x0380
        /*0042*/ 	.short	0x0008


	//----- nvinfo : EIATTR_SW_WAR
	.align		4
.L_153:
        /*0044*/ 	.byte	0x04, 0x36
        /*0046*/ 	.short	(.L_155 - .L_154)
.L_154:
        /*0048*/ 	.word	0x00000008
.L_155:


//--------------------- .nv.info._Z13setColReadColPi --------------------------
	.section	.nv.info._Z13setColReadColPi,"",@"SHT_CUDA_INFO"
	.sectionflags	@""
	.align	4


	//----- nvinfo : EIATTR_CUDA_API_VERSION
	.align		4
        /*0000*/ 	.byte	0x04, 0x37
        /*0002*/ 	.short	(.L_157 - .L_156)
.L_156:
        /*0004*/ 	.word	0x00000082


	//----- nvinfo : EIATTR_KPARAM_INFO
	.align		4
.L_157:
        /*0008*/ 	.byte	0x04, 0x17
        /*000a*/ 	.short	(.L_159 - .L_158)
.L_158:
        /*000c*/ 	.word	0x00000000
        /*0010*/ 	.short	0x0000
        /*0012*/ 	.short	0x0000
        /*0014*/ 	.byte	0x00, 0xf5, 0x21, 0x00


	//----- nvinfo : EIATTR_SPARSE_MMA_MASK
	.align		4
.L_159:
        /*0018*/ 	.byte	0x03, 0x50
        /*001a*/ 	.short	0x0000


	//----- nvinfo : EIATTR_MAXREG_COUNT
	.align		4
        /*001c*/ 	.byte	0x03, 0x1b
        /*001e*/ 	.short	0x00ff


	//----- nvinfo : EIATTR_NUM_BARRIERS
	.align		4
        /*0020*/ 	.byte	0x02, 0x4c
        /*0022*/ 	.byte	0x01
	.zero		1


	//----- nvinfo : EIATTR_MERCURY_ISA_VERSION
	.align		4
        /*0024*/ 	.byte	0x03, 0x5f
        /*0026*/ 	.short	0x0101


	//----- nvinfo : EIATTR_VRC_CTA_INIT_COUNT
	.align		4
        /*0028*/ 	.byte	0x02, 0x4a
	.zero		1
	.zero		1


	//----- nvinfo : EIATTR_EXIT_INSTR_OFFSETS
	.align		4
        /*002c*/ 	.byte	0x04, 0x1c
        /*002e*/ 	.short	(.L_161 - .L_160)


	//   ....[0]....
.L_160:
        /*0030*/ 	.word	0x00000110


	//----- nvinfo : EIATTR_CBANK_PARAM_SIZE
	.align		4
.L_161:
        /*0034*/ 	.byte	0x03, 0x19
        /*0036*/ 	.short	0x0008


	//----- nvinfo : EIATTR_PARAM_CBANK
	.align		4
        /*0038*/ 	.byte	0x04, 0x0a
        /*003a*/ 	.short	(.L_163 - .L_162)
	.align		4
.L_162:
        /*003c*/ 	.word	index@(.nv.constant0._Z13setColReadColPi)
        /*0040*/ 	.short	0x0380
        /*0042*/ 	.short	0x0008


	//----- nvinfo : EIATTR_SW_WAR
	.align		4
.L_163:
        /*0044*/ 	.byte	0x04, 0x36
        /*0046*/ 	.short	(.L_165 - .L_164)
.L_164:
        /*0048*/ 	.word	0x00000008
.L_165:


//--------------------- .nv.info._Z13setRowReadRowPi --------------------------
	.section	.nv.info._Z13setRowReadRowPi,"",@"SHT_CUDA_INFO"
	.sectionflags	@""
	.align	4


	//----- nvinfo : EIATTR_CUDA_API_VERSION
	.align		4
        /*0000*/ 	.byte	0x04, 0x37
        /*0002*/ 	.short	(.L_167 - .L_166)
.L_166:
        /*0004*/ 	.word	0x00000082


	//----- nvinfo : EIATTR_KPARAM_INFO
	.align		4
.L_167:
        /*0008*/ 	.byte	0x04, 0x17
        /*000a*/ 	.short	(.L_169 - .L_168)
.L_168:
        /*000c*/ 	.word	0x00000000
        /*0010*/ 	.short	0x0000
        /*0012*/ 	.short	0x0000
        /*0014*/ 	.byte	0x00, 0xf5, 0x21, 0x00


	//----- nvinfo : EIATTR_SPARSE_MMA_MASK
	.align		4
.L_169:
        /*0018*/ 	.byte	0x03, 0x50
        /*001a*/ 	.short	0x0000


	//----- nvinfo : EIATTR_MAXREG_COUNT
	.align		4
        /*001c*/ 	.byte	0x03, 0x1b
        /*001e*/ 	.short	0x00ff


	//----- nvinfo : EIATTR_NUM_BARRIERS
	.align		4
        /*0020*/ 	.byte	0x02, 0x4c
        /*0022*/ 	.byte	0x01
	.zero		1


	//----- nvinfo : EIATTR_MERCURY_ISA_VERSION
	.align		4
        /*0024*/ 	.byte	0x03, 0x5f
        /*0026*/ 	.short	0x0101


	//----- nvinfo : EIATTR_VRC_CTA_INIT_COUNT
	.align		4
        /*0028*/ 	.byte	0x02, 0x4a
	.zero		1
	.zero		1


	//----- nvinfo : EIATTR_EXIT_INSTR_OFFSETS
	.align		4
        /*002c*/ 	.byte	0x04, 0x1c
        /*002e*/ 	.short	(.L_171 - .L_170)


	//   ....[0]....
.L_170:
        /*0030*/ 	.word	0x00000110


	//----- nvinfo : EIATTR_CBANK_PARAM_SIZE
	.align		4
.L_171:
        /*0034*/ 	.byte	0x03, 0x19
        /*0036*/ 	.short	0x0008


	//----- nvinfo : EIATTR_PARAM_CBANK
	.align		4
        /*0038*/ 	.byte	0x04, 0x0a
        /*003a*/ 	.short	(.L_173 - .L_172)
	.align		4
.L_172:
        /*003c*/ 	.word	index@(.nv.constant0._Z13setRowReadRowPi)
        /*0040*/ 	.short	0x0380
        /*0042*/ 	.short	0x0008


	//----- nvinfo : EIATTR_SW_WAR
	.align		4
.L_173:
        /*0044*/ 	.byte	0x04, 0x36
        /*0046*/ 	.short	(.L_175 - .L_174)
.L_174:
        /*0048*/ 	.word	0x00000008
.L_175:


//--------------------- .nv.callgraph             --------------------------
	.section	.nv.callgraph,"",@"SHT_CUDA_CALLGRAPH"
	.align	4
	.sectionentsize	8
	.align		4
        /*0000*/ 	.word	0x00000000
	.align		4
        /*0004*/ 	.word	0xffffffff
	.align		4
        /*0008*/ 	.word	0x00000000
	.align		4
        /*000c*/ 	.word	0xfffffffe
	.align		4
        /*0010*/ 	.word	0x00000000
	.align		4
        /*0014*/ 	.word	0xfffffffd
	.align		4
        /*0018*/ 	.word	0x00000000
	.align		4
        /*001c*/ 	.word	0xfffffffc


//--------------------- .text._Z23setRowReadColRectDynPadPi --------------------------
	.section	.text._Z23setRowReadColRectDynPadPi,"ax",@progbits
	.align	128
        .global         _Z23setRowReadColRectDynPadPi
        .type           _Z23setRowReadColRectDynPadPi,@function
        .size           _Z23setRowReadColRectDynPadPi,(.L_x_11 - _Z23setRowReadColRectDynPadPi)
        .other          _Z23setRowReadColRectDynPadPi,@"STO_CUDA_ENTRY STV_DEFAULT"
_Z23setRowReadColRectDynPadPi:
.text._Z23setRowReadColRectDynPadPi:
[----:B------:R-:W-:Y:S01]  /*0000*/  LDC R1, c[0x0][0x37c] ;  /* 0x0000df00ff017b82 */ /* 0x000fe20000000800 */
[----:B------:R-:W0:Y:S01]  /*0010*/  LDCU UR6, c[0x0][0x360] ;  /* 0x00006c00ff0677ac */ /* 0x000e220008000800 */
[----:B------:R-:W0:Y:S06]  /*0020*/  S2R R6, SR_TID.Y ;  /* 0x0000000000067919 */ /* 0x000e2c0000002200 */
[----:B------:R-:W1:Y:S01]  /*0030*/  S2UR UR5, SR_CgaCtaId ;  /* 0x00000000000579c3 */ /* 0x000e620000008800 */
[----:B------:R-:W2:Y:S01]  /*0040*/  LDCU UR4, c[0x0][0x364] ;  /* 0x00006c80ff0477ac */ /* 0x000ea20008000800 */
[----:B------:R-:W0:Y:S01]  /*0050*/  S2R R5, SR_TID.X ;  /* 0x0000000000057919 */ /* 0x000e220000002100 */
[----:B--2---:R-:W2:Y:S01]  /*0060*/  I2F.U32.RP R0, UR4 ;  /* 0x0000000400007d06 */ /* 0x004ea20008209000 */
[----:B------:R-:W-:-:S07]  /*0070*/  ISETP.NE.U32.AND P2, PT, RZ, UR4, PT ;  /* 0x00000004ff007c0c */ /* 0x000fce000bf45070 */
[----:B--2---:R-:W2:Y:S01]  /*0080*/  MUFU.RCP R0, R0 ;  /* 0x0000000000007308 */ /* 0x004ea20000001000 */
[----:B0-----:R-:W-:Y:S01]  /*0090*/  IMAD R5, R6, UR6, R5 ;  /* 0x0000000606057c24 */ /* 0x001fe2000f8e0205 */
[----:B--2---:R-:W-:-:S06]  /*00a0*/  IADD3 R2, PT, PT, R0, 0xffffffe, RZ ;  /* 0x0ffffffe00027810 */ /* 0x004fcc0007ffe0ff */
[----:B------:R0:W2:Y:S02]  /*00b0*/  F2I.FTZ.U32.TRUNC.NTZ R3, R2 ;  /* 0x0000000200037305 */ /* 0x0000a4000021f000 */
[----:B0-----:R-:W-:Y:S02]  /*00c0*/  HFMA2 R2, -RZ, RZ, 0, 0 ;  /* 0x00000000ff027431 */ /* 0x001fe400000001ff */
[----:B--2---:R-:W-:-:S04]  /*00d0*/  IMAD.MOV R7, RZ, RZ, -R3 ;  /* 0x000000ffff077224 */ /* 0x004fc800078e0a03 */
[----:B------:R-:W-:-:S04]  /*00e0*/  IMAD R7, R7, UR4, RZ ;  /* 0x0000000407077c24 */ /* 0x000fc8000f8e02ff */
[----:B------:R-:W-:-:S06]  /*00f0*/  IMAD.HI.U32 R4, R3, R7, R2 ;  /* 0x0000000703047227 */ /* 0x000fcc00078e0002 */
[----:B------:R-:W-:-:S04]  /*0100*/  IMAD.HI.U32 R4, R4, R5, RZ ;  /* 0x0000000504047227 */ /* 0x000fc800078e00ff */
[----:B------:R-:W-:-:S04]  /*0110*/  IMAD.MOV R0, RZ, RZ, -R4 ;  /* 0x000000ffff007224 */ /* 0x000fc800078e0a04 */
[----:B------:R-:W-:-:S05]  /*0120*/  IMAD R0, R0, UR4, R5 ;  /* 0x0000000400007c24 */ /* 0x000fca000f8e0205 */
[----:B------:R-:W-:-:S13]  /*0130*/  ISETP.GE.U32.AND P0, PT, R0, UR4, PT ;  /* 0x0000000400007c0c */ /* 0x000fda000bf06070 */
[----:B------:R-:W-:Y:S01]  /*0140*/  @P0 IADD3 R0, PT, PT, R0, -UR4, RZ ;  /* 0x8000000400000c10 */ /* 0x000fe2000fffe0ff */
[----:B------:R-:W-:-:S03]  /*0150*/  @P0 VIADD R4, R4, 0x1 ;  /* 0x0000000104040836 */ /* 0x000fc60000000000 */
[----:B------:R-:W-:-:S13]  /*0160*/  ISETP.GE.U32.AND P1, PT, R0, UR4, PT ;  /* 0x0000000400007c0c */ /* 0x000fda000bf26070 */
[----:B------:R-:W-:Y:S02]  /*0170*/  @P1 IADD3 R4, PT, PT, R4, 0x1, RZ ;  /* 0x0000000104041810 */ /* 0x000fe40007ffe0ff */
[----:B------:R-:W-:-:S05]  /*0180*/  @!P2 LOP3.LUT R4, RZ, UR4, RZ, 0x33, !PT ;  /* 0x00000004ff04ac12 */ /* 0x000fca000f8e33ff */
[----:B------:R-:W-:-:S04]  /*0190*/  IMAD.MOV R0, RZ, RZ, -R4 ;  /* 0x000000ffff007224 */ /* 0x000fc800078e0a04 */
[----:B------:R-:W-:Y:S01]  /*01a0*/  IMAD R0, R0, UR4, R5 ;  /* 0x0000000400007c24 */ /* 0x000fe2000f8e0205 */
[----:B------:R-:W-:Y:S02]  /*01b0*/  UMOV UR4, 0x400 ;  /* 0x0000040000047882 */ /* 0x000fe40000000000 */
[----:B-1----:R-:W-:Y:S01]  /*01c0*/  ULEA UR4, UR5, UR4, 0x18 ;  /* 0x0000000405047291 */ /* 0x002fe2000f8ec0ff */
[----:B------:R-:W-:Y:S01]  /*01d0*/  IMAD R3, R0, UR6, R0 ;  /* 0x0000000600037c24 */ /* 0x000fe2000f8e0200 */
[----:B------:R-:W-:-:S04]  /*01e0*/  IADD3 R0, PT, PT, R5, R6, RZ ;  /* 0x0000000605007210 */ /* 0x000fc80007ffe0ff */
[----:B------:R-:W-:Y:S02]  /*01f0*/  LEA R0, R0, UR4, 0x2 ;  /* 0x0000000400007c11 */ /* 0x000fe4000f8e10ff */
[----:B------:R-:W-:-:S03]  /*0200*/  IADD3 R3, PT, PT, R4, R3, RZ ;  /* 0x0000000304037210 */ /* 0x000fc60007ffe0ff */
[----:B------:R-:W-:Y:S01]  /*0210*/  STS [R0], R5 ;  /* 0x0000000500007388 */ /* 0x000fe20000000800 */
[----:B------:R-:W-:Y:S01]  /*0220*/  LEA R4, R3, UR4, 0x2 ;  /* 0x0000000403047c11 */ /* 0x000fe2000f8e10ff */
[----:B------:R-:W0:Y:S01]  /*0230*/  LDCU.64 UR4, c[0x0][0x358] ;  /* 0x00006b00ff0477ac */ /* 0x000e220008000a00 */
[----:B------:R-:W1:Y:S08]  /*0240*/  LDC.64 R2, c[0x0][0x380] ;  /* 0x0000e000ff027b82 */ /* 0x000e700000000a00 */
[----:B------:R-:W-:Y:S01]  /*0250*/  BAR.SYNC.DEFER_BLOCKING 0x0 ;  /* 0x0000000000007b1d */ /* 0x000fe20000010000 */
[----:B-1----:R-:W-:-:S05]  /*0260*/  IMAD.WIDE.U32 R2, R5, 0x4, R2 ;  /* 0x0000000405027825 */ /* 0x002fca00078e0002 */
[----:B------:R-:W0:Y:S04]  /*0270*/  LDS R7, [R4] ;  /* 0x0000000004077984 */ /* 0x000e280000000800 */
[----:B0-----:R-:W-:Y:S01]  /*0280*/  STG.E desc[UR4][R2.64], R7 ;  /* 0x0000000702007986 */ /* 0x001fe2000c101904 */
[----:B------:R-:W-:Y:S05]  /*0290*/  EXIT ;  /* 0x000000000000794d */ /* 0x000fea0003800000 */
.L_x_0:
[----:B------:R-:W-:-:S00]  /*02a0*/  BRA `(.L_x_0) ;  /* 0xfffffffc00fc7947 */ /* 0x000fc0000383ffff */
[----:B------:R-:W-:-:S00]  /*02b0*/  NOP ;  /* 0x0000000000007918 */ /* 0x000fc00000000000 */
        /* <DEDUP_REMOVED lines=12> */
.L_x_11:


//--------------------- .text._Z20setRowReadColRectPadPi --------------------------
	.section	.text._Z20setRowReadColRectPadPi,"ax",@progbits
	.align	128
        .global         _Z20setRowReadColRectPadPi
        .type           _Z20setRowReadColRectPadPi,@function
        .size           _Z20setRowReadColRectPadPi,(.L_x_12 - _Z20setRowReadColRectPadPi)
        .other          _Z20setRowReadColRectPadPi,@"STO_CUDA_ENTRY STV_DEFAULT"
_Z20setRowReadColRectPadPi:
.text._Z20setRowReadColRectPadPi:
[----:B------:R-:W-:Y:S01]  /*0000*/  LDC R1, c[0x0][0x37c] ;  /* 0x0000df00ff017b82 */ /* 0x000fe20000000800 */
[----:B------:R-:W0:Y:S01]  /*0010*/  LDCU UR4, c[0x0][0x360] ;  /* 0x00006c00ff0477ac */ /* 0x000e220008000800 */
[----:B------:R-:W0:Y:S01]  /*0020*/  S2R R6, SR_TID.Y ;  /* 0x0000000000067919 */ /* 0x000e220000002200 */
[----:B------:R-:W1:Y:S01]  /*0030*/  LDCU UR5, c[0x0][0x364] ;  /* 0x00006c80ff0577ac */ /* 0x000e620008000800 */
[----:B------:R-:W0:Y:S01]  /*0040*/  S2R R7, SR_TID.X ;  /* 0x0000000000077919 */ /* 0x000e220000002100 */
[----:B-1----:R-:W1:Y:S01]  /*0050*/  I2F.U32.RP R0, UR5 ;  /* 0x0000000500007d06 */ /* 0x002e620008209000 */
[----:B------:R-:W-:-:S07]  /*0060*/  ISETP.NE.U32.AND P2, PT, RZ, UR5, PT ;  /* 0x00000005ff007c0c */ /* 0x000fce000bf45070 */
[----:B-1----:R-:W1:Y:S02]  /*0070*/  MUFU.RCP R0, R0 ;  /* 0x0000000000007308 */ /* 0x002e640000001000 */
[----:B-1----:R-:W-:-:S06]  /*0080*/  IADD3 R2, PT, PT, R0, 0xffffffe, RZ ;  /* 0x0ffffffe00027810 */ /* 0x002fcc0007ffe0ff */
[----:B------:R1:W2:Y:S02]  /*0090*/  F2I.FTZ.U32.TRUNC.NTZ R3, R2 ;  /* 0x0000000200037305 */ /* 0x0002a4000021f000 */
[----:B-1----:R-:W-:Y:S01]  /*00a0*/  IMAD.MOV.U32 R2, RZ, RZ, RZ ;  /* 0x000000ffff027224 */ /* 0x002fe200078e00ff */
[----:B--2---:R-:W-:-:S05]  /*00b0*/  IADD3 R5, PT, PT, RZ, -R3, RZ ;  /* 0x80000003ff057210 */ /* 0x004fca0007ffe0ff */
[----:B------:R-:W-:-:S04]  /*00c0*/  IMAD R5, R5, UR5, RZ ;  /* 0x0000000505057c24 */ /* 0x000fc8000f8e02ff */
[----:B------:R-:W-:Y:S02]  /*00d0*/  IMAD.HI.U32 R4, R3, R5, R2 ;  /* 0x0000000503047227 */ /* 0x000fe400078e0002 */
[----:B------:R-:W1:Y:S02]  /*00e0*/  S2R R3, SR_CgaCtaId ;  /* 0x0000000000037919 */ /* 0x000e640000008800 */
[----:B0-----:R-:W-:-:S04]  /*00f0*/  IMAD R5, R6, UR4, R7 ;  /* 0x0000000406057c24 */ /* 0x001fc8000f8e0207 */
[----:B------:R-:W-:-:S05]  /*0100*/  IMAD.HI.U32 R4, R4, R5, RZ ;  /* 0x0000000504047227 */ /* 0x000fca00078e00ff */
[----:B------:R-:W-:-:S05]  /*0110*/  IADD3 R0, PT, PT, -R4, RZ, RZ ;  /* 0x000000ff04007210 */ /* 0x000fca0007ffe1ff */
[----:B------:R-:W-:-:S05]  /*0120*/  IMAD R0, R0, UR5, R5 ;  /* 0x0000000500007c24 */ /* 0x000fca000f8e0205 */
[----:B------:R-:W-:-:S13]  /*0130*/  ISETP.GE.U32.AND P0, PT, R0, UR5, PT ;  /* 0x0000000500007c0c */ /* 0x000fda000bf06070 */
[----:B------:R-:W-:Y:S01]  /*0140*/  @P0 VIADD R0, R0, -UR5 ;  /* 0x8000000500000c36 */ /* 0x000fe20008000000 */
[----:B------:R-:W-:-:S04]  /*0150*/  @P0 IADD3 R4, PT, PT, R4, 0x1, RZ ;  /* 0x0000000104040810 */ /* 0x000fc80007ffe0ff */
[----:B------:R-:W-:Y:S02]  /*0160*/  ISETP.GE.U32.AND P1, PT, R0, UR5, PT ;  /* 0x0000000500007c0c */ /* 0x000fe4000bf26070 */
[----:B------:R-:W-:-:S04]  /*0170*/  MOV R0, 0x400 ;  /* 0x0000040000007802 */ /* 0x000fc80000000f00 */
[----:B-1----:R-:W-:-:S07]  /*0180*/  LEA R3, R3, R0, 0x18 ;  /* 0x0000000003037211 */ /* 0x002fce00078ec0ff */
[----:B------:R-:W-:Y:S02]  /*0190*/  @P1 IADD3 R4, PT, PT, R4, 0x1, RZ ;  /* 0x0000000104041810 */ /* 0x000fe40007ffe0ff */
[----:B------:R-:W-:-:S05]  /*01a0*/  @!P2 LOP3.LUT R4, RZ, UR5, RZ, 0x33, !PT ;  /* 0x00000005ff04ac12 */ /* 0x000fca000f8e33ff */
[----:B------:R-:W-:-:S04]  /*01b0*/  IMAD.MOV R2, RZ, RZ, -R4 ;  /* 0x000000ffff027224 */ /* 0x000fc800078e0a04 */
[----:B------:R-:W-:Y:S01]  /*01c0*/  IMAD R0, R2, UR5, R5 ;  /* 0x0000000502007c24 */ /* 0x000fe2000f8e0205 */
[----:B------:R-:W0:Y:S01]  /*01d0*/  LDCU.64 UR4, c[0x0][0x358] ;  /* 0x00006b00ff0477ac */ /* 0x000e220008000a00 */
[--C-:B------:R-:W-:Y:S02]  /*01e0*/  IMAD R2, R6, 0x88, R3.reuse ;  /* 0x0000008806027824 */ /* 0x100fe400078e0203 */
[----:B------:R-:W-:-:S03]  /*01f0*/  IMAD R3, R0, 0x88, R3 ;  /* 0x0000008800037824 */ /* 0x000fc600078e0203 */
[----:B------:R-:W-:Y:S02]  /*0200*/  LEA R0, R7, R2, 0x2 ;  /* 0x0000000207007211 */ /* 0x000fe400078e10ff */
[----:B------:R-:W-:Y:S02]  /*0210*/  LEA R4, R4, R3, 0x2 ;  /* 0x0000000304047211 */ /* 0x000fe400078e10ff */
[----:B------:R-:W1:Y:S01]  /*0220*/  LDC.64 R2, c[0x0][0x380] ;  /* 0x0000e000ff027b82 */ /* 0x000e620000000a00 */
[----:B------:R-:W-:Y:S07]  /*0230*/  STS [R0], R5 ;  /* 0x0000000500007388 */ /* 0x000fee0000000800 */
[----:B------:R-:W-:Y:S01]  /*0240*/  BAR.SYNC.DEFER_BLOCKING 0x0 ;  /* 0x0000000000007b1d */ /* 0x000fe20000010000 */
[----:B-1----:R-:W-:-:S05]  /*0250*/  IMAD.WIDE.U32 R2, R5, 0x4, R2 ;  /* 0x0000000405027825 */ /* 0x002fca00078e0002 */
[----:B------:R-:W0:Y:S04]  /*0260*/  LDS R7, [R4] ;  /* 0x0000000004077984 */ /* 0x000e280000000800 */
[----:B0-----:R-:W-:Y:S01]  /*0270*/  STG.E desc[UR4][R2.64], R7 ;  /* 0x0000000702007986 */ /* 0x001fe2000c101904 */
[----:B------:R-:W-:Y:S05]  /*0280*/  EXIT ;  /* 0x000000000000794d */ /* 0x000fea0003800000 */
.L_x_1:
        /* <DEDUP_REMOVED lines=15> */
.L_x_12:


//--------------------- .text._Z20setRowReadColRectDynPi --------------------------
	.section	.text._Z20setRowReadColRectDynPi,"ax",@progbits
	.align	128
        .global         _Z20setRowReadColRectDynPi
        .type           _Z20setRowReadColRectDynPi,@function
        .size           _Z20setRowReadColRectDynPi,(.L_x_13 - _Z20setRowReadColRectDynPi)
        .other          _Z20setRowReadColRectDynPi,@"STO_CUDA_ENTRY STV_DEFAULT"
_Z20setRowReadColRectDynPi:
.text._Z20setRowReadColRectDynPi:
[----:B------:R-:W-:Y:S01]  /*0000*/  LDC R1, c[0x0][0x37c] ;  /* 0x0000df00ff017b82 */ /* 0x000fe20000000800 */
[----:B------:R-:W0:Y:S01]  /*0010*/  LDCU UR6, c[0x0][0x360] ;  /* 0x00006c00ff0677ac */ /* 0x000e220008000800 */
[----:B------:R-:W0:Y:S06]  /*0020*/  S2R R5, SR_TID.Y ;  /* 0x0000000000057919 */ /* 0x000e2c0000002200 */
[----:B------:R-:W1:Y:S01]  /*0030*/  S2UR UR5, SR_CgaCtaId ;  /* 0x00000000000579c3 */ /* 0x000e620000008800 */
[----:B------:R-:W2:Y:S01]  /*0040*/  LDCU UR7, c[0x0][0x364] ;  /* 0x00006c80ff0777ac */ /* 0x000ea20008000800 */
[----:B------:R-:W0:Y:S01]  /*0050*/  S2R R6, SR_TID.X ;  /* 0x0000000000067919 */ /* 0x000e220000002100 */
[----:B------:R-:W-:Y:S01]  /*0060*/  UMOV UR4, 0x400 ;  /* 0x0000040000047882 */ /* 0x000fe20000000000 */
[----:B--2---:R-:W2:Y:S01]  /*0070*/  I2F.U32.RP R0, UR7 ;  /* 0x0000000700007d06 */ /* 0x004ea20008209000 */
[----:B------:R-:W-:Y:S01]  /*0080*/  ISETP.NE.U32.AND P2, PT, RZ, UR7, PT ;  /* 0x00000007ff007c0c */ /* 0x000fe2000bf45070 */
[----:B-1----:R-:W-:-:S06]  /*0090*/  ULEA UR4, UR5, UR4, 0x18 ;  /* 0x0000000405047291 */ /* 0x002fcc000f8ec0ff */
[----:B--2---:R-:W1:Y:S01]  /*00a0*/  MUFU.RCP R0, R0 ;  /* 0x0000000000007308 */ /* 0x004e620000001000 */
[----:B0-----:R-:W-:Y:S01]  /*00b0*/  IMAD R5, R5, UR6, R6 ;  /* 0x0000000605057c24 */ /* 0x001fe2000f8e0206 */
[----:B-1----:R-:W-:-:S06]  /*00c0*/  IADD3 R2, PT, PT, R0, 0xffffffe, RZ ;  /* 0x0ffffffe00027810 */ /* 0x002fcc0007ffe0ff */
[----:B------:R0:W1:Y:S02]  /*00d0*/  F2I.FTZ.U32.TRUNC.NTZ R3, R2 ;  /* 0x0000000200037305 */ /* 0x000064000021f000 */
[----:B0-----:R-:W-:Y:S02]  /*00e0*/  HFMA2 R2, -RZ, RZ, 0, 0 ;  /* 0x00000000ff027431 */ /* 0x001fe400000001ff */
[----:B-1----:R-:W-:-:S04]  /*00f0*/  IMAD.MOV R7, RZ, RZ, -R3 ;  /* 0x000000ffff077224 */ /* 0x002fc800078e0a03 */
        /* <DEDUP_REMOVED lines=10> */
[----:B------:R-:W-:-:S04]  /*01a0*/  @!P2 LOP3.LUT R4, RZ, UR7, RZ, 0x33, !PT ;  /* 0x00000007ff04ac12 */ /* 0x000fc8000f8e33ff */
[----:B------:R-:W-:-:S05]  /*01b0*/  IADD3 R0, PT, PT, -R4, RZ, RZ ;  /* 0x000000ff04007210 */ /* 0x000fca0007ffe1ff */
[----:B------:R-:W-:Y:S01]  /*01c0*/  IMAD R3, R0, UR7, R5 ;  /* 0x0000000700037c24 */ /* 0x000fe2000f8e0205 */
[----:B------:R-:W-:-:S03]  /*01d0*/  LEA R0, R5, UR4, 0x2 ;  /* 0x0000000405007c11 */ /* 0x000fc6000f8e10ff */
[----:B------:R-:W-:Y:S02]  /*01e0*/  IMAD R3, R3, UR6, R4 ;  /* 0x0000000603037c24 */ /* 0x000fe4000f8e0204 */
[----:B------:R-:W-:Y:S03]  /*01f0*/  STS [R0], R5 ;  /* 0x0000000500007388 */ /* 0x000fe60000000800 */
[----:B------:R-:W-:Y:S01]  /*0200*/  LEA R4, R3, UR4, 0x2 ;  /* 0x0000000403047c11 */ /* 0x000fe2000f8e10ff */
[----:B------:R-:W-:Y:S08]  /*0210*/  BAR.SYNC.DEFER_BLOCKING 0x0 ;  /* 0x0000000000007b1d */ /* 0x000ff00000010000 */
[----:B------:R-:W0:Y:S01]  /*0220*/  LDC.64 R2, c[0x0][0x380] ;  /* 0x0000e000ff027b82 */ /* 0x000e220000000a00 */
[----:B------:R-:W1:Y:S01]  /*0230*/  LDCU.64 UR4, c[0x0][0x358] ;  /* 0x00006b00ff0477ac */ /* 0x000e620008000a00 */
[----:B------:R-:W1:Y:S01]  /*0240*/  LDS R7, [R4] ;  /* 0x0000000004077984 */ /* 0x000e620000000800 */
[----:B0-----:R-:W-:-:S05]  /*0250*/  IMAD.WIDE.U32 R2, R5, 0x4, R2 ;  /* 0x0000000405027825 */ /* 0x001fca00078e0002 */
[----:B-1----:R-:W-:Y:S01]  /*0260*/  STG.E desc[UR4][R2.64], R7 ;  /* 0x0000000702007986 */ /* 0x002fe2000c101904 */
[----:B------:R-:W-:Y:S05]  /*0270*/  EXIT ;  /* 0x000000000000794d */ /* 0x000fea0003800000 */
.L_x_2:
        /* <DEDUP_REMOVED lines=16> */
.L_x_13:


//--------------------- .text._Z17setRowReadColRectPi --------------------------
	.section	.text._Z17setRowReadColRectPi,"ax",@progbits
	.align	128
        .global         _Z17setRowReadColRectPi
        .type           _Z17setRowReadColRectPi,@function
        .size           _Z17setRowReadColRectPi,(.L_x_14 - _Z17setRowReadColRectPi)
        .other          _Z17setRowReadColRectPi,@"STO_CUDA_ENTRY STV_DEFAULT"
_Z17setRowReadColRectPi:
.text._Z17setRowReadColRectPi:
        /* <DEDUP_REMOVED lines=8> */
[----:B--2---:R-:W2:Y:S02]  /*0080*/  MUFU.RCP R0, R0 ;  /* 0x0000000000007308 */ /* 0x004ea40000001000 */
[----:B--2---:R-:W-:-:S06]  /*0090*/  IADD3 R2, PT, PT, R0, 0xffffffe, RZ ;  /* 0x0ffffffe00027810 */ /* 0x004fcc0007ffe0ff */
[----:B------:R2:W3:Y:S02]  /*00a0*/  F2I.FTZ.U32.TRUNC.NTZ R3, R2 ;  /* 0x0000000200037305 */ /* 0x0004e4000021f000 */
[----:B--2---:R-:W-:Y:S02]  /*00b0*/  HFMA2 R2, -RZ, RZ, 0, 0 ;  /* 0x00000000ff027431 */ /* 0x004fe400000001ff */
[----:B---3--:R-:W-:-:S04]  /*00c0*/  IMAD.MOV R5, RZ, RZ, -R3 ;  /* 0x000000ffff057224 */ /* 0x008fc800078e0a03 */
[----:B------:R-:W-:-:S04]  /*00d0*/  IMAD R5, R5, UR6, RZ ;  /* 0x0000000605057c24 */ /* 0x000fc8000f8e02ff */
[----:B------:R-:W-:-:S04]  /*00e0*/  IMAD.HI.U32 R4, R3, R5, R2 ;  /* 0x0000000503047227 */ /* 0x000fc800078e0002 */
[----:B0-----:R-:W-:Y:S01]  /*00f0*/  IMAD R5, R6, UR4, R7 ;  /* 0x0000000406057c24 */ /* 0x001fe2000f8e0207 */
[----:B------:R-:W-:Y:S02]  /*0100*/  UMOV UR4, 0x400 ;  /* 0x0000040000047882 */ /* 0x000fe40000000000 */
[----:B-1----:R-:W-:Y:S01]  /*0110*/  ULEA UR4, UR5, UR4, 0x18 ;  /* 0x0000000405047291 */ /* 0x002fe2000f8ec0ff */
[----:B------:R-:W-:-:S04]  /*0120*/  IMAD.HI.U32 R4, R4, R5, RZ ;  /* 0x0000000504047227 */ /* 0x000fc800078e00ff */
[----:B------:R-:W-:Y:S01]  /*0130*/  IMAD.MOV R0, RZ, RZ, -R4 ;  /* 0x000000ffff007224 */ /* 0x000fe200078e0a04 */
[----:B------:R-:W-:-:S03]  /*0140*/  LEA R2, R6, UR4, 0x7 ;  /* 0x0000000406027c11 */ /* 0x000fc6000f8e38ff */
        /* <DEDUP_REMOVED lines=8> */
[----:B------:R-:W-:-:S05]  /*01d0*/  IMAD R0, R0, UR6, R5 ;  /* 0x0000000600007c24 */ /* 0x000fca000f8e0205 */
[----:B------:R-:W-:Y:S01]  /*01e0*/  LEA R3, R0, UR4, 0x7 ;  /* 0x0000000400037c11 */ /* 0x000fe2000f8e38ff */
[----:B------:R-:W0:Y:S01]  /*01f0*/  LDCU.64 UR4, c[0x0][0x358] ;  /* 0x00006b00ff0477ac */ /* 0x000e220008000a00 */
        /* <DEDUP_REMOVED lines=9> */
.L_x_3:
        /* <DEDUP_REMOVED lines=15> */
.L_x_14:


//--------------------- .text._Z20setRowReadColDynIpadPi --------------------------
	.section	.text._Z20setRowReadColDynIpadPi,"ax",@progbits
	.align	128
        .global         _Z20setRowReadColDynIpadPi
        .type           _Z20setRowReadColDynIpadPi,@function
        .size           _Z20setRowReadColDynIpadPi,(.L_x_15 - _Z20setRowReadColDynIpadPi)
        .other          _Z20setRowReadColDynIpadPi,@"STO_CUDA_ENTRY STV_DEFAULT"
_Z20setRowReadColDynIpadPi:
.text._Z20setRowReadColDynIpadPi:
[----:B------:R-:W-:Y:S01]  /*0000*/  LDC R1, c[0x0][0x37c] ;  /* 0x0000df00ff017b82 */ /* 0x000fe20000000800 */
[----:B------:R-:W0:Y:S07]  /*0010*/  S2R R3, SR_TID.Y ;  /* 0x0000000000037919 */ /* 0x000e2e0000002200 */
[----:B------:R-:W1:Y:S01]  /*0020*/  S2UR UR5, SR_CgaCtaId ;  /* 0x00000000000579c3 */ /* 0x000e620000008800 */
[----:B------:R-:W0:Y:S01]  /*0030*/  LDCU UR6, c[0x0][0x360] ;  /* 0x00006c00ff0677ac */ /* 0x000e220008000800 */
[----:B------:R-:W2:Y:S01]  /*0040*/  S2R R5, SR_TID.X ;  /* 0x0000000000057919 */ /* 0x000ea20000002100 */
[----:B------:R-:W-:-:S02]  /*0050*/  UMOV UR4, 0x400 ;  /* 0x0000040000047882 */ /* 0x000fc40000000000 */
[----:B-1----:R-:W-:Y:S01]  /*0060*/  ULEA UR4, UR5, UR4, 0x18 ;  /* 0x0000000405047291 */ /* 0x002fe2000f8ec0ff */
[----:B0-----:R-:W-:Y:S02]  /*0070*/  IMAD R0, R3, UR6, R3 ;  /* 0x0000000603007c24 */ /* 0x001fe4000f8e0203 */
[----:B--2---:R-:W-:-:S03]  /*0080*/  IMAD R2, R5, UR6, R5 ;  /* 0x0000000605027c24 */ /* 0x004fc6000f8e0205 */
        /* <DEDUP_REMOVED lines=12> */
.L_x_4:
        /* <DEDUP_REMOVED lines=11> */
.L_x_15:


//--------------------- .text._Z17setRowReadColIpadPi --------------------------
	.section	.text._Z17setRowReadColIpadPi,"ax",@progbits
	.align	128
        .global         _Z17setRowReadColIpadPi
        .type           _Z17setRowReadColIpadPi,@function
        .size           _Z17setRowReadColIpadPi,(.L_x_16 - _Z17setRowReadColIpadPi)
        .other          _Z17setRowReadColIpadPi,@"STO_CUDA_ENTRY STV_DEFAULT"
_Z17setRowReadColIpadPi:
.text._Z17setRowReadColIpadPi:
[----:B------:R-:W-:Y:S01]  /*0000*/  LDC R1, c[0x0][0x37c] ;  /* 0x0000df00ff017b82 */ /* 0x000fe20000000800 */
[----:B------:R-:W0:Y:S01]  /*0010*/  S2R R3, SR_CgaCtaId ;  /* 0x0000000000037919 */ /* 0x000e220000008800 */
[----:B------:R-:W1:Y:S01]  /*0020*/  LDCU UR4, c[0x0][0x360] ;  /* 0x00006c00ff0477ac */ /* 0x000e620008000800 */
[----:B------:R-:W-:Y:S01]  /*0030*/  MOV R0, 0x400 ;  /* 0x0000040000007802 */ /* 0x000fe20000000f00 */
[----:B------:R-:W2:Y:S01]  /*0040*/  S2R R4, SR_TID.Y ;  /* 0x0000000000047919 */ /* 0x000ea20000002200 */
[----:B------:R-:W3:Y:S02]  /*0050*/  S2R R7, SR_TID.X ;  /* 0x0000000000077919 */ /* 0x000ee40000002100 */
[----:B0-----:R-:W-:-:S05]  /*0060*/  LEA R0, R3, R0, 0x18 ;  /* 0x0000000003007211 */ /* 0x001fca00078ec0ff */
[C-C-:B--2---:R-:W-:Y:S02]  /*0070*/  IMAD R2, R4.reuse, 0x84, R0.reuse ;  /* 0x0000008404027824 */ /* 0x144fe400078e0200 */
[C---:B---3--:R-:W-:Y:S02]  /*0080*/  IMAD R3, R7.reuse, 0x84, R0 ;  /* 0x0000008407037824 */ /* 0x048fe400078e0200 */
[C---:B-1----:R-:W-:Y:S01]  /*0090*/  IMAD R5, R4.reuse, UR4, R7 ;  /* 0x0000000404057c24 */ /* 0x042fe2000f8e0207 */
[----:B------:R-:W-:Y:S01]  /*00a0*/  LEA R0, R7, R2, 0x2 ;  /* 0x0000000207007211 */ /* 0x000fe200078e10ff */
[----:B------:R-:W0:Y:S01]  /*00b0*/  LDCU.64 UR4, c[0x0][0x358] ;  /* 0x00006b00ff0477ac */ /* 0x000e220008000a00 */
        /* <DEDUP_REMOVED lines=8> */
.L_x_5:
        /* <DEDUP_REMOVED lines=12> */
.L_x_16:


//--------------------- .text._Z16setRowReadColDynPi --------------------------
	.section	.text._Z16setRowReadColDynPi,"ax",@progbits
	.align	128
        .global         _Z16setRowReadColDynPi
        .type           _Z16setRowReadColDynPi,@function
        .size           _Z16setRowReadColDynPi,(.L_x_17 - _Z16setRowReadColDynPi)
        .other          _Z16setRowReadColDynPi,@"STO_CUDA_ENTRY STV_DEFAULT"
_Z16setRowReadColDynPi:
.text._Z16setRowReadColDynPi:
[----:B------:R-:W-:Y:S01]  /*0000*/  LDC R1, c[0x0][0x37c] ;  /* 0x0000df00ff017b82 */ /* 0x000fe20000000800 */
[----:B------:R-:W0:Y:S07]  /*0010*/  S2R R0, SR_TID.Y ;  /* 0x0000000000007919 */ /* 0x000e2e0000002200 */
[----:B------:R-:W1:Y:S01]  /*0020*/  S2UR UR5, SR_CgaCtaId ;  /* 0x00000000000579c3 */ /* 0x000e620000008800 */
[----:B------:R-:W0:Y:S01]  /*0030*/  LDCU UR6, c[0x0][0x360] ;  /* 0x00006c00ff0677ac */ /* 0x000e220008000800 */
[----:B------:R-:W0:Y:S01]  /*0040*/  S2R R3, SR_TID.X ;  /* 0x0000000000037919 */ /* 0x000e220000002100 */
[----:B------:R-:W-:Y:S01]  /*0050*/  UMOV UR4, 0x400 ;  /* 0x0000040000047882 */ /* 0x000fe20000000000 */
[----:B------:R-:W2:Y:S01]  /*0060*/  LDCU UR7, c[0x0][0x364] ;  /* 0x00006c80ff0777ac */ /* 0x000ea20008000800 */
[----:B-1----:R-:W-:Y:S01]  /*0070*/  ULEA UR4, UR5, UR4, 0x18 ;  /* 0x0000000405047291 */ /* 0x002fe2000f8ec0ff */
[----:B0-----:R-:W-:-:S02]  /*0080*/  IMAD R5, R0, UR6, R3 ;  /* 0x0000000600057c24 */ /* 0x001fc4000f8e0203 */
[----:B--2---:R-:W-:Y:S02]  /*0090*/  IMAD R0, R3, UR7, R0 ;  /* 0x0000000703007c24 */ /* 0x004fe4000f8e0200 */
[----:B------:R-:W0:Y:S01]  /*00a0*/  LDC.64 R2, c[0x0][0x380] ;  /* 0x0000e000ff027b82 */ /* 0x000e220000000a00 */
[----:B------:R-:W-:Y:S02]  /*00b0*/  LEA R4, R5, UR4, 0x2 ;  /* 0x0000000405047c11 */ /* 0x000fe4000f8e10ff */
[----:B------:R-:W-:-:S03]  /*00c0*/  LEA R0, R0, UR4, 0x2 ;  /* 0x0000000400007c11 */ /* 0x000fc6000f8e10ff */
[----:B------:R-:W1:Y:S01]  /*00d0*/  LDCU.64 UR4, c[0x0][0x358] ;  /* 0x00006b00ff0477ac */ /* 0x000e620008000a00 */
[----:B------:R-:W-:Y:S01]  /*00e0*/  STS [R4], R5 ;  /* 0x0000000504007388 */ /* 0x000fe20000000800 */
[----:B------:R-:W-:Y:S01]  /*00f0*/  BAR.SYNC.DEFER_BLOCKING 0x0 ;  /* 0x0000000000007b1d */ /* 0x000fe20000010000 */
[----:B0-----:R-:W-:-:S05]  /*0100*/  IMAD.WIDE.U32 R2, R5, 0x4, R2 ;  /* 0x0000000405027825 */ /* 0x001fca00078e0002 */
[----:B------:R-:W1:Y:S04]  /*0110*/  LDS R7, [R0] ;  /* 0x0000000000077984 */ /* 0x000e680000000800 */
[----:B-1----:R-:W-:Y:S01]  /*0120*/  STG.E desc[UR4][R2.64], R7 ;  /* 0x0000000702007986 */ /* 0x002fe2000c101904 */
[----:B------:R-:W-:Y:S05]  /*0130*/  EXIT ;  /* 0x000000000000794d */ /* 0x000fea0003800000 */
.L_x_6:
        /* <DEDUP_REMOVED lines=12> */
.L_x_17:


//--------------------- .text._Z13setRowReadColPi --------------------------
	.section	.text._Z13setRowReadColPi,"ax",@progbits
	.align	128
        .global         _Z13setRowReadColPi
        .type           _Z13setRowReadColPi,@function
        .size           _Z13setRowReadColPi,(.L_x_18 - _Z13setRowReadColPi)
        .other          _Z13setRowReadColPi,@"STO_CUDA_ENTRY STV_DEFAULT"
_Z13setRowReadColPi:
.text._Z13setRowReadColPi:
[----:B------:R-:W-:Y:S01]  /*0000*/  LDC R1, c[0x0][0x37c] ;  /* 0x0000df00ff017b82 */ /* 0x000fe20000000800 */
[----:B------:R-:W0:Y:S07]  /*0010*/  S2R R3, SR_TID.Y ;  /* 0x0000000000037919 */ /* 0x000e2e0000002200 */
[----:B------:R-:W1:Y:S01]  /*0020*/  S2UR UR5, SR_CgaCtaId ;  /* 0x00000000000579c3 */ /* 0x000e620000008800 */
[----:B------:R-:W2:Y:S01]  /*0030*/  LDCU UR6, c[0x0][0x360] ;  /* 0x00006c00ff0677ac */ /* 0x000ea20008000800 */
[----:B------:R-:W2:Y:S01]  /*0040*/  S2R R4, SR_TID.X ;  /* 0x0000000000047919 */ /* 0x000ea20000002100 */
[----:B------:R-:W-:-:S02]  /*0050*/  UMOV UR4, 0x400 ;  /* 0x0000040000047882 */ /* 0x000fc40000000000 */
[----:B-1----:R-:W-:-:S06]  /*0060*/  ULEA UR4, UR5, UR4, 0x18 ;  /* 0x0000000405047291 */ /* 0x002fcc000f8ec0ff */
[C---:B0-----:R-:W-:Y:S01]  /*0070*/  LEA R0, R3.reuse, UR4, 0x7 ;  /* 0x0000000403007c11 */ /* 0x041fe2000f8e38ff */
[----:B--2---:R-:W-:-:S03]  /*0080*/  IMAD R5, R3, UR6, R4 ;  /* 0x0000000603057c24 */ /* 0x004fc6000f8e0204 */
[C---:B------:R-:W-:Y:S02]  /*0090*/  LEA R0, R4.reuse, R0, 0x2 ;  /* 0x0000000004007211 */ /* 0x040fe400078e10ff */
[----:B------:R-:W-:Y:S01]  /*00a0*/  LEA R2, R4, UR4, 0x7 ;  /* 0x0000000404027c11 */ /* 0x000fe2000f8e38ff */
[----:B------:R-:W0:Y:S02]  /*00b0*/  LDCU.64 UR4, c[0x0][0x358] ;  /* 0x00006b00ff0477ac */ /* 0x000e240008000a00 */
[----:B------:R-:W-:Y:S01]  /*00c0*/  STS [R0], R5 ;  /* 0x0000000500007388 */ /* 0x000fe20000000800 */
[----:B------:R-:W-:Y:S02]  /*00d0*/  LEA R4, R3, R2, 0x2 ;  /* 0x0000000203047211 */ /* 0x000fe400078e10ff */
[----:B------:R-:W1:Y:S08]  /*00e0*/  LDC.64 R2, c[0x0][0x380] ;  /* 0x0000e000ff027b82 */ /* 0x000e700000000a00 */
[----:B------:R-:W-:Y:S01]  /*00f0*/  BAR.SYNC.DEFER_BLOCKING 0x0 ;  /* 0x0000000000007b1d */ /* 0x000fe20000010000 */
[----:B-1----:R-:W-:-:S05]  /*0100*/  IMAD.WIDE.U32 R2, R5, 0x4, R2 ;  /* 0x0000000405027825 */ /* 0x002fca00078e0002 */
[----:B------:R-:W0:Y:S04]  /*0110*/  LDS R7, [R4] ;  /* 0x0000000004077984 */ /* 0x000e280000000800 */
[----:B0-----:R-:W-:Y:S01]  /*0120*/  STG.E desc[UR4][R2.64], R7 ;  /* 0x0000000702007986 */ /* 0x001fe2000c101904 */
[----:B------:R-:W-:Y:S05]  /*0130*/  EXIT ;  /* 0x000000000000794d */ /* 0x000fea0003800000 */
.L_x_7:
        /* <DEDUP_REMOVED lines=12> */
.L_x_18:


//--------------------- .text._Z13setColReadRowPi --------------------------
	.section	.text._Z13setColReadRowPi,"ax",@progbits
	.align	128
        .global         _Z13setColReadRowPi
        .type           _Z13setColReadRowPi,@function
        .size           _Z13setColReadRowPi,(.L_x_19 - _Z13setColReadRowPi)
        .other          _Z13setColReadRowPi,@"STO_CUDA_ENTRY STV_DEFAULT"
_Z13setColReadRowPi:
.text._Z13setColReadRowPi:
[----:B------:R-:W-:Y:S01]  /*0000*/  LDC R1, c[0x0][0x37c] ;  /* 0x0000df00ff017b82 */ /* 0x000fe20000000800 */
[----:B------:R-:W0:Y:S07]  /*0010*/  S2R R4, SR_TID.X ;  /* 0x0000000000047919 */ /* 0x000e2e0000002100 */
[----:B------:R-:W1:Y:S01]  /*0020*/  S2UR UR5, SR_CgaCtaId ;  /* 0x00000000000579c3 */ /* 0x000e620000008800 */
[----:B------:R-:W2:Y:S01]  /*0030*/  LDCU UR6, c[0x0][0x360] ;  /* 0x00006c00ff0677ac */ /* 0x000ea20008000800 */
[----:B------:R-:W2:Y:S01]  /*0040*/  S2R R3, SR_TID.Y ;  /* 0x0000000000037919 */ /* 0x000ea20000002200 */
[----:B------:R-:W-:-:S02]  /*0050*/  UMOV UR4, 0x400 ;  /* 0x0000040000047882 */ /* 0x000fc40000000000 */
[----:B-1----:R-:W-:-:S06]  /*0060*/  ULEA UR4, UR5, UR4, 0x18 ;  /* 0x0000000405047291 */ /* 0x002fcc000f8ec0ff */
[----:B0-----:R-:W-:Y:S01]  /*0070*/  LEA R0, R4, UR4, 0x7 ;  /* 0x0000000404007c11 */ /* 0x001fe2000f8e38ff */
        /* <DEDUP_REMOVED lines=12> */
.L_x_8:
        /* <DEDUP_REMOVED lines=12> */
.L_x_19:


//--------------------- .text._Z13setColReadColPi --------------------------
	.section	.text._Z13setColReadColPi,"ax",@progbits
	.align	128
        .global         _Z13setColReadColPi
        .type           _Z13setColReadColPi,@function
        .size           _Z13setColReadColPi,(.L_x_20 - _Z13setColReadColPi)
        .other          _Z13setColReadColPi,@"STO_CUDA_ENTRY STV_DEFAULT"
_Z13setColReadColPi:
.text._Z13setColReadColPi:
        /* <DEDUP_REMOVED lines=9> */
[----:B------:R-:W-:Y:S01]  /*0090*/  LEA R0, R3, R0, 0x2 ;  /* 0x0000000003007211 */ /* 0x000fe200078e10ff */
[----:B------:R-:W0:Y:S01]  /*00a0*/  LDCU.64 UR4, c[0x0][0x358] ;  /* 0x00006b00ff0477ac */ /* 0x000e220008000a00 */
[----:B------:R-:W1:Y:S03]  /*00b0*/  LDC.64 R2, c[0x0][0x380] ;  /* 0x0000e000ff027b82 */ /* 0x000e660000000a00 */
[----:B------:R-:W-:Y:S05]  /*00c0*/  STS [R0], R5 ;  /* 0x0000000500007388 */ /* 0x000fea0000000800 */
[----:B------:R-:W-:Y:S01]  /*00d0*/  BAR.SYNC.DEFER_BLOCKING 0x0 ;  /* 0x0000000000007b1d */ /* 0x000fe20000010000 */
[----:B-1----:R-:W-:-:S05]  /*00e0*/  IMAD.WIDE.U32 R2, R5, 0x4, R2 ;  /* 0x0000000405027825 */ /* 0x002fca00078e0002 */
[----:B------:R-:W0:Y:S04]  /*00f0*/  LDS R7, [R0] ;  /* 0x0000000000077984 */ /* 0x000e280000000800 */
[----:B0-----:R-:W-:Y:S01]  /*0100*/  STG.E desc[UR4][R2.64], R7 ;  /* 0x0000000702007986 */ /* 0x001fe2000c101904 */
[----:B------:R-:W-:Y:S05]  /*0110*/  EXIT ;  /* 0x000000000000794d */ /* 0x000fea0003800000 */
.L_x_9:
        /* <DEDUP_REMOVED lines=14> */
.L_x_20:


//--------------------- .text._Z13setRowReadRowPi --------------------------
	.section	.text._Z13setRowReadRowPi,"ax",@progbits
	.align	128
        .global         _Z13setRowReadRowPi
        .type           _Z13setRowReadRowPi,@function
        .size           _Z13setRowReadRowPi,(.L_x_21 - _Z13setRowReadRowPi)
        .other          _Z13setRowReadRowPi,@"STO_CUDA_ENTRY STV_DEFAULT"
_Z13setRowReadRowPi:
.text._Z13setRowReadRowPi:
        /* <DEDUP_REMOVED lines=18> */
.L_x_10:
        /* <DEDUP_REMOVED lines=14> */
.L_x_21:


//--------------------- .nv.shared._Z23setRowReadColRectDynPadPi --------------------------
	.section	.nv.shared._Z23setRowReadColRectDynPadPi,"aw",@nobits
	.sectionflags	@""
	.align	16
	.zero		1024


//--------------------- .nv.shared.reserved.0     --------------------------
	.section	.nv.shared.reserved.0,"aw",@nobits
	.weak		__nv_reservedSMEM_offset_0_alias
	.size		__nv_reservedSMEM_offset_0_alias, 0, 64
	.other		__nv_reservedSMEM_offset_0_alias,@"STO_CUDA_RESERVED_SHARED STV_DEFAULT"
__nv_reservedSMEM_offset_0_alias:
	.zero		0
	.zero		64


//--------------------- .nv.shared._Z20setRowReadColRectPadPi --------------------------
	.section	.nv.shared._Z20setRowReadColRectPadPi,"aw",@nobits
	.sectionflags	@""
	.align	16
.nv.shared._Z20setRowReadColRectPadPi:
	.zero		3200


//--------------------- .nv.shared._Z20setRowReadColRectDynPi --------------------------
	.section	.nv.shared._Z20setRowReadColRectDynPi,"aw",@nobits
	.sectionflags	@""
	.align	16
	.zero		1024


//--------------------- .nv.shared._Z17setRowReadColRectPi --------------------------
	.section	.nv.shared._Z17setRowReadColRectPi,"aw",@nobits
	.sectionflags	@""
	.align	16
.nv.shared._Z17setRowReadColRectPi:
	.zero		3072


//--------------------- .nv.shared._Z20setRowReadColDynIpadPi --------------------------
	.section	.nv.shared._Z20setRowReadColDynIpadPi,"aw",@nobits
	.sectionflags	@""
	.align	16
	.zero		1024


//--------------------- .nv.shared._Z17setRowReadColIpadPi --------------------------
	.section	.nv.shared._Z17setRowReadColIpadPi,"aw",@nobits
	.sectionflags	@""
	.align	16
.nv.shared._Z17setRowReadColIpadPi:
	.zero		5248


//--------------------- .nv.shared._Z16setRowReadColDynPi --------------------------
	.section	.nv.shared._Z16setRowReadColDynPi,"aw",@nobits
	.sectionflags	@""
	.align	16
	.zero		1024


//--------------------- .nv.shared._Z13setRowReadColPi --------------------------
	.section	.nv.shared._Z13setRowReadColPi,"aw",@nobits
	.sectionflags	@""
	.align	16
.nv.shared._Z13setRowReadColPi:
	.zero		5120


//--------------------- .nv.shared._Z13setColReadRowPi --------------------------
	.section	.nv.shared._Z13setColReadRowPi,"aw",@nobits
	.sectionflags	@""
	.align	16
.nv.shared._Z13setColReadRowPi:
	.zero		5120


//--------------------- .nv.shared._Z13setColReadColPi --------------------------
	.section	.nv.shared._Z13setColReadColPi,"aw",@nobits
	.sectionflags	@""
	.align	16
.nv.shared._Z13setColReadColPi:
	.zero		5120


//--------------------- .nv.shared._Z13setRowReadRowPi --------------------------
	.section	.nv.shared._Z13setRowReadRowPi,"aw",@nobits
	.sectionflags	@""
	.align	16
.nv.shared._Z13setRowReadRowPi:
	.zero		5120


//--------------------- .nv.constant0._Z23setRowReadColRectDynPadPi --------------------------
	.section	.nv.constant0._Z23setRowReadColRectDynPadPi,"a",@progbits
	.sectionflags	@""
	.align	4
.nv.constant0._Z23setRowReadColRectDynPadPi:
	.zero		904


//--------------------- .nv.constant0._Z20setRowReadColRectPadPi --------------------------
	.section	.nv.constant0._Z20setRowReadColRectPadPi,"a",@progbits
	.sectionflags	@""
	.align	4
.nv.constant0._Z20setRowReadColRectPadPi:
	.zero		904


//--------------------- .nv.constant0._Z20setRowReadColRectDynPi --------------------------
	.section	.nv.constant0._Z20setRowReadColRectDynPi,"a",@progbits
	.sectionflags	@""
	.align	4
.nv.constant0._Z20setRowReadColRectDynPi:
	.zero		904


//--------------------- .nv.constant0._Z17setRowReadColRectPi --------------------------
	.section	.nv.constant0._Z17setRowReadColRectPi,"a",@progbits
	.sectionflags	@""
	.align	4
.nv.constant0._Z17setRowReadColRectPi:
	.zero		904


//--------------------- .nv.constant0._Z20setRowReadColDynIpadPi --------------------------
	.section	.nv.constant0._Z20setRowReadColDynIpadPi,"a",@progbits
	.sectionflags	@""
	.align	4
.nv.constant0._Z20setRowReadColDynIpadPi:
	.zero		904


//--------------------- .nv.constant0._Z17setRowReadColIpadPi --------------------------
	.section	.nv.constant0._Z17setRowReadColIpadPi,"a",@progbits
	.sectionflags	@""
	.align	4
.nv.constant0._Z17setRowReadColIpadPi:
	.zero		904


//--------------------- .nv.constant0._Z16setRowReadColDynPi --------------------------
	.section	.nv.constant0._Z16setRowReadColDynPi,"a",@progbits
	.sectionflags	@""
	.align	4
.nv.constant0._Z16setRowReadColDynPi:
	.zero		904


//--------------------- .nv.constant0._Z13setRowReadColPi --------------------------
	.section	.nv.constant0._Z13setRowReadColPi,"a",@progbits
	.sectionflags	@""
	.align	4
.nv.constant0._Z13setRowReadColPi:
	.zero		904


//--------------------- .nv.constant0._Z13setColReadRowPi --------------------------
	.section	.nv.constant0._Z13setColReadRowPi,"a",@progbits
	.sectionflags	@""
	.align	4
.nv.constant0._Z13setColReadRowPi:
	.zero		904


//--------------------- .nv.constant0._Z13setColReadColPi --------------------------
	.section	.nv.constant0._Z13setColReadColPi,"a",@progbits
	.sectionflags	@""
	.align	4
.nv.constant0._Z13setColReadColPi:
	.zero		904


//--------------------- .nv.constant0._Z13setRowReadRowPi --------------------------
	.section	.nv.constant0._Z13setRowReadRowPi,"a",@progbits
	.sectionflags	@""
	.align	4
.nv.constant0._Z13setRowReadRowPi:
	.zero		904


//--------------------- SYMBOLS --------------------------

	.type		.nv.reservedSmem.offset0,@object
	.size		.nv.reservedSmem.offset0,0x4
	.type		.nv.reservedSmem.cap,@object
	.size		.nv.reservedSmem.cap,0x4
